//
// Generated by NVIDIA NVVM Compiler
//
// Compiler Build ID: CL-36424714
// Cuda compilation tools, release 13.0, V13.0.88
// Based on NVVM 20.0.0
//

.version 9.0
.target sm_100
.address_size 64

	// .globl	_Z17matrixAddElementsPfS_S_i

.visible .entry _Z17matrixAddElementsPfS_S_i(
	.param .u64 .ptr .align 1 _Z17matrixAddElementsPfS_S_i_param_0,
	.param .u64 .ptr .align 1 _Z17matrixAddElementsPfS_S_i_param_1,
	.param .u64 .ptr .align 1 _Z17matrixAddElementsPfS_S_i_param_2,
	.param .u32 _Z17matrixAddElementsPfS_S_i_param_3
)
{
	.reg .pred 	%p<2>;
	.reg .b32 	%r<12>;
	.reg .b32 	%f<4>;
	.reg .b64 	%rd<11>;

	ld.param.u64 	%rd1, [_Z17matrixAddElementsPfS_S_i_param_0];
	ld.param.u64 	%rd2, [_Z17matrixAddElementsPfS_S_i_param_1];
	ld.param.u64 	%rd3, [_Z17matrixAddElementsPfS_S_i_param_2];
	ld.param.u32 	%r3, [_Z17matrixAddElementsPfS_S_i_param_3];
	mov.u32 	%r4, %ctaid.y;
	mov.u32 	%r5, %ntid.y;
	mov.u32 	%r6, %tid.y;
	mad.lo.s32 	%r1, %r4, %r5, %r6;
	mov.u32 	%r7, %ctaid.x;
	mov.u32 	%r8, %ntid.x;
	mov.u32 	%r9, %tid.x;
	mad.lo.s32 	%r2, %r7, %r8, %r9;
	max.s32 	%r10, %r1, %r2;
	setp.ge.s32 	%p1, %r10, %r3;
	@%p1 bra 	$L__BB0_2;
	cvta.to.global.u64 	%rd4, %rd1;
	cvta.to.global.u64 	%rd5, %rd2;
	cvta.to.global.u64 	%rd6, %rd3;
	mad.lo.s32 	%r11, %r3, %r1, %r2;
	mul.wide.s32 	%rd7, %r11, 4;
	add.s64 	%rd8, %rd4, %rd7;
	ld.global.f32 	%f1, [%rd8];
	add.s64 	%rd9, %rd5, %rd7;
	ld.global.f32 	%f2, [%rd9];
	add.f32 	%f3, %f1, %f2;
	add.s64 	%rd10, %rd6, %rd7;
	st.global.f32 	[%rd10], %f3;
$L__BB0_2:
	ret;

}
	// .globl	_Z13matrixAddRowsPfS_S_i
.visible .entry _Z13matrixAddRowsPfS_S_i(
	.param .u64 .ptr .align 1 _Z13matrixAddRowsPfS_S_i_param_0,
	.param .u64 .ptr .align 1 _Z13matrixAddRowsPfS_S_i_param_1,
	.param .u64 .ptr .align 1 _Z13matrixAddRowsPfS_S_i_param_2,
	.param .u32 _Z13matrixAddRowsPfS_S_i_param_3
)
{
	.reg .pred 	%p<12>;
	.reg .b32 	%r<31>;
	.reg .b32 	%f<88>;
	.reg .b64 	%rd<56>;

	ld.param.u64 	%rd22, [_Z13matrixAddRowsPfS_S_i_param_0];
	ld.param.u64 	%rd23, [_Z13matrixAddRowsPfS_S_i_param_1];
	ld.param.u64 	%rd24, [_Z13matrixAddRowsPfS_S_i_param_2];
	ld.param.u32 	%r18, [_Z13matrixAddRowsPfS_S_i_param_3];
	cvta.to.global.u64 	%rd1, %rd24;
	cvta.to.global.u64 	%rd2, %rd23;
	cvta.to.global.u64 	%rd3, %rd22;
	mov.u32 	%r19, %ctaid.y;
	mov.u32 	%r20, %ntid.y;
	mov.u32 	%r21, %tid.y;
	mad.lo.s32 	%r1, %r19, %r20, %r21;
	setp.ge.s32 	%p1, %r1, %r18;
	setp.lt.s32 	%p2, %r18, 1;
	or.pred  	%p3, %p1, %p2;
	@%p3 bra 	$L__BB1_13;
	mul.lo.s32 	%r2, %r18, %r1;
	and.b32  	%r3, %r18, 15;
	setp.lt.u32 	%p4, %r18, 16;
	mov.b32 	%r28, 0;
	@%p4 bra 	$L__BB1_4;
	and.b32  	%r28, %r18, 2147483632;
	neg.s32 	%r26, %r28;
	mul.wide.u32 	%rd25, %r2, 4;
	add.s64 	%rd26, %rd25, 32;
	add.s64 	%rd52, %rd1, %rd26;
	add.s64 	%rd51, %rd2, %rd26;
	add.s64 	%rd50, %rd3, %rd26;
$L__BB1_3:
	.pragma "nounroll";
	ld.global.f32 	%f1, [%rd50+-32];
	ld.global.f32 	%f2, [%rd51+-32];
	add.f32 	%f3, %f1, %f2;
	st.global.f32 	[%rd52+-32], %f3;
	ld.global.f32 	%f4, [%rd50+-28];
	ld.global.f32 	%f5, [%rd51+-28];
	add.f32 	%f6, %f4, %f5;
	st.global.f32 	[%rd52+-28], %f6;
	ld.global.f32 	%f7, [%rd50+-24];
	ld.global.f32 	%f8, [%rd51+-24];
	add.f32 	%f9, %f7, %f8;
	st.global.f32 	[%rd52+-24], %f9;
	ld.global.f32 	%f10, [%rd50+-20];
	ld.global.f32 	%f11, [%rd51+-20];
	add.f32 	%f12, %f10, %f11;
	st.global.f32 	[%rd52+-20], %f12;
	ld.global.f32 	%f13, [%rd50+-16];
	ld.global.f32 	%f14, [%rd51+-16];
	add.f32 	%f15, %f13, %f14;
	st.global.f32 	[%rd52+-16], %f15;
	ld.global.f32 	%f16, [%rd50+-12];
	ld.global.f32 	%f17, [%rd51+-12];
	add.f32 	%f18, %f16, %f17;
	st.global.f32 	[%rd52+-12], %f18;
	ld.global.f32 	%f19, [%rd50+-8];
	ld.global.f32 	%f20, [%rd51+-8];
	add.f32 	%f21, %f19, %f20;
	st.global.f32 	[%rd52+-8], %f21;
	ld.global.f32 	%f22, [%rd50+-4];
	ld.global.f32 	%f23, [%rd51+-4];
	add.f32 	%f24, %f22, %f23;
	st.global.f32 	[%rd52+-4], %f24;
	ld.global.f32 	%f25, [%rd50];
	ld.global.f32 	%f26, [%rd51];
	add.f32 	%f27, %f25, %f26;
	st.global.f32 	[%rd52], %f27;
	ld.global.f32 	%f28, [%rd50+4];
	ld.global.f32 	%f29, [%rd51+4];
	add.f32 	%f30, %f28, %f29;
	st.global.f32 	[%rd52+4], %f30;
	ld.global.f32 	%f31, [%rd50+8];
	ld.global.f32 	%f32, [%rd51+8];
	add.f32 	%f33, %f31, %f32;
	st.global.f32 	[%rd52+8], %f33;
	ld.global.f32 	%f34, [%rd50+12];
	ld.global.f32 	%f35, [%rd51+12];
	add.f32 	%f36, %f34, %f35;
	st.global.f32 	[%rd52+12], %f36;
	ld.global.f32 	%f37, [%rd50+16];
	ld.global.f32 	%f38, [%rd51+16];
	add.f32 	%f39, %f37, %f38;
	st.global.f32 	[%rd52+16], %f39;
	ld.global.f32 	%f40, [%rd50+20];
	ld.global.f32 	%f41, [%rd51+20];
	add.f32 	%f42, %f40, %f41;
	st.global.f32 	[%rd52+20], %f42;
	ld.global.f32 	%f43, [%rd50+24];
	ld.global.f32 	%f44, [%rd51+24];
	add.f32 	%f45, %f43, %f44;
	st.global.f32 	[%rd52+24], %f45;
	ld.global.f32 	%f46, [%rd50+28];
	ld.global.f32 	%f47, [%rd51+28];
	add.f32 	%f48, %f46, %f47;
	st.global.f32 	[%rd52+28], %f48;
	add.s32 	%r26, %r26, 16;
	add.s64 	%rd52, %rd52, 64;
	add.s64 	%rd51, %rd51, 64;
	add.s64 	%rd50, %rd50, 64;
	setp.ne.s32 	%p5, %r26, 0;
	@%p5 bra 	$L__BB1_3;
$L__BB1_4:
	setp.eq.s32 	%p6, %r3, 0;
	@%p6 bra 	$L__BB1_13;
	and.b32  	%r9, %r18, 7;
	setp.lt.u32 	%p7, %r3, 8;
	@%p7 bra 	$L__BB1_7;
	add.s32 	%r23, %r28, %r2;
	mul.wide.u32 	%rd27, %r23, 4;
	add.s64 	%rd28, %rd3, %rd27;
	ld.global.f32 	%f49, [%rd28];
	add.s64 	%rd29, %rd2, %rd27;
	ld.global.f32 	%f50, [%rd29];
	add.f32 	%f51, %f49, %f50;
	add.s64 	%rd30, %rd1, %rd27;
	st.global.f32 	[%rd30], %f51;
	cvt.u64.u32 	%rd31, %r2;
	cvt.u64.u32 	%rd32, %r28;
	add.s64 	%rd33, %rd32, %rd31;
	shl.b64 	%rd34, %rd33, 2;
	add.s64 	%rd35, %rd3, %rd34;
	ld.global.f32 	%f52, [%rd35+4];
	add.s64 	%rd36, %rd2, %rd34;
	ld.global.f32 	%f53, [%rd36+4];
	add.f32 	%f54, %f52, %f53;
	add.s64 	%rd37, %rd1, %rd34;
	st.global.f32 	[%rd37+4], %f54;
	ld.global.f32 	%f55, [%rd35+8];
	ld.global.f32 	%f56, [%rd36+8];
	add.f32 	%f57, %f55, %f56;
	st.global.f32 	[%rd37+8], %f57;
	ld.global.f32 	%f58, [%rd35+12];
	ld.global.f32 	%f59, [%rd36+12];
	add.f32 	%f60, %f58, %f59;
	st.global.f32 	[%rd37+12], %f60;
	ld.global.f32 	%f61, [%rd35+16];
	ld.global.f32 	%f62, [%rd36+16];
	add.f32 	%f63, %f61, %f62;
	st.global.f32 	[%rd37+16], %f63;
	ld.global.f32 	%f64, [%rd35+20];
	ld.global.f32 	%f65, [%rd36+20];
	add.f32 	%f66, %f64, %f65;
	st.global.f32 	[%rd37+20], %f66;
	ld.global.f32 	%f67, [%rd35+24];
	ld.global.f32 	%f68, [%rd36+24];
	add.f32 	%f69, %f67, %f68;
	st.global.f32 	[%rd37+24], %f69;
	ld.global.f32 	%f70, [%rd35+28];
	ld.global.f32 	%f71, [%rd36+28];
	add.f32 	%f72, %f70, %f71;
	st.global.f32 	[%rd37+28], %f72;
	add.s32 	%r28, %r28, 8;
$L__BB1_7:
	setp.eq.s32 	%p8, %r9, 0;
	@%p8 bra 	$L__BB1_13;
	and.b32  	%r12, %r18, 3;
	setp.lt.u32 	%p9, %r9, 4;
	@%p9 bra 	$L__BB1_10;
	add.s32 	%r24, %r28, %r2;
	mul.wide.u32 	%rd38, %r24, 4;
	add.s64 	%rd39, %rd3, %rd38;
	ld.global.f32 	%f73, [%rd39];
	add.s64 	%rd40, %rd2, %rd38;
	ld.global.f32 	%f74, [%rd40];
	add.f32 	%f75, %f73, %f74;
	add.s64 	%rd41, %rd1, %rd38;
	st.global.f32 	[%rd41], %f75;
	cvt.u64.u32 	%rd42, %r2;
	cvt.u64.u32 	%rd43, %r28;
	add.s64 	%rd44, %rd43, %rd42;
	shl.b64 	%rd45, %rd44, 2;
	add.s64 	%rd46, %rd3, %rd45;
	ld.global.f32 	%f76, [%rd46+4];
	add.s64 	%rd47, %rd2, %rd45;
	ld.global.f32 	%f77, [%rd47+4];
	add.f32 	%f78, %f76, %f77;
	add.s64 	%rd48, %rd1, %rd45;
	st.global.f32 	[%rd48+4], %f78;
	ld.global.f32 	%f79, [%rd46+8];
	ld.global.f32 	%f80, [%rd47+8];
	add.f32 	%f81, %f79, %f80;
	st.global.f32 	[%rd48+8], %f81;
	ld.global.f32 	%f82, [%rd46+12];
	ld.global.f32 	%f83, [%rd47+12];
	add.f32 	%f84, %f82, %f83;
	st.global.f32 	[%rd48+12], %f84;
	add.s32 	%r28, %r28, 4;
$L__BB1_10:
	setp.eq.s32 	%p10, %r12, 0;
	@%p10 bra 	$L__BB1_13;
	add.s32 	%r25, %r28, %r2;
	mul.wide.u32 	%rd49, %r25, 4;
	add.s64 	%rd55, %rd1, %rd49;
	add.s64 	%rd54, %rd2, %rd49;
	add.s64 	%rd53, %rd3, %rd49;
	neg.s32 	%r30, %r12;
$L__BB1_12:
	.pragma "nounroll";
	ld.global.f32 	%f85, [%rd53];
	ld.global.f32 	%f86, [%rd54];
	add.f32 	%f87, %f85, %f86;
	st.global.f32 	[%rd55], %f87;
	add.s64 	%rd55, %rd55, 4;
	add.s64 	%rd54, %rd54, 4;
	add.s64 	%rd53, %rd53, 4;
	add.s32 	%r30, %r30, 1;
	setp.ne.s32 	%p11, %r30, 0;
	@%p11 bra 	$L__BB1_12;
$L__BB1_13:
	ret;

}
	// .globl	_Z13matrixAddColsPfS_S_i
.visible .entry _Z13matrixAddColsPfS_S_i(
	.param .u64 .ptr .align 1 _Z13matrixAddColsPfS_S_i_param_0,
	.param .u64 .ptr .align 1 _Z13matrixAddColsPfS_S_i_param_1,
	.param .u64 .ptr .align 1 _Z13matrixAddColsPfS_S_i_param_2,
	.param .u32 _Z13matrixAddColsPfS_S_i_param_3
)
{
	.reg .pred 	%p<12>;
	.reg .b32 	%r<38>;
	.reg .b32 	%f<88>;
	.reg .b64 	%rd<101>;

	ld.param.u64 	%rd4, [_Z13matrixAddColsPfS_S_i_param_0];
	ld.param.u64 	%rd5, [_Z13matrixAddColsPfS_S_i_param_1];
	ld.param.u64 	%rd6, [_Z13matrixAddColsPfS_S_i_param_2];
	ld.param.u32 	%r23, [_Z13matrixAddColsPfS_S_i_param_3];
	cvta.to.global.u64 	%rd1, %rd6;
	cvta.to.global.u64 	%rd2, %rd5;
	cvta.to.global.u64 	%rd3, %rd4;
	mov.u32 	%r24, %ctaid.x;
	mov.u32 	%r25, %ntid.x;
	mov.u32 	%r26, %tid.x;
	mad.lo.s32 	%r1, %r24, %r25, %r26;
	setp.ge.s32 	%p1, %r1, %r23;
	setp.lt.s32 	%p2, %r23, 1;
	or.pred  	%p3, %p1, %p2;
	@%p3 bra 	$L__BB2_13;
	add.s32 	%r28, %r23, -1;
	and.b32  	%r2, %r23, 15;
	setp.lt.u32 	%p4, %r28, 15;
	mov.b32 	%r34, 0;
	@%p4 bra 	$L__BB2_4;
	and.b32  	%r34, %r23, 2147483632;
	neg.s32 	%r32, %r34;
	shl.b32 	%r5, %r23, 4;
	mul.wide.u32 	%rd11, %r23, 4;
	mov.u32 	%r31, %r1;
$L__BB2_3:
	.pragma "nounroll";
	mul.wide.s32 	%rd7, %r31, 4;
	add.s64 	%rd8, %rd3, %rd7;
	ld.global.f32 	%f1, [%rd8];
	add.s64 	%rd9, %rd2, %rd7;
	ld.global.f32 	%f2, [%rd9];
	add.f32 	%f3, %f1, %f2;
	add.s64 	%rd10, %rd1, %rd7;
	st.global.f32 	[%rd10], %f3;
	add.s64 	%rd12, %rd8, %rd11;
	ld.global.f32 	%f4, [%rd12];
	add.s64 	%rd13, %rd9, %rd11;
	ld.global.f32 	%f5, [%rd13];
	add.f32 	%f6, %f4, %f5;
	add.s64 	%rd14, %rd10, %rd11;
	st.global.f32 	[%rd14], %f6;
	add.s64 	%rd15, %rd12, %rd11;
	ld.global.f32 	%f7, [%rd15];
	add.s64 	%rd16, %rd13, %rd11;
	ld.global.f32 	%f8, [%rd16];
	add.f32 	%f9, %f7, %f8;
	add.s64 	%rd17, %rd14, %rd11;
	st.global.f32 	[%rd17], %f9;
	add.s64 	%rd18, %rd15, %rd11;
	ld.global.f32 	%f10, [%rd18];
	add.s64 	%rd19, %rd16, %rd11;
	ld.global.f32 	%f11, [%rd19];
	add.f32 	%f12, %f10, %f11;
	add.s64 	%rd20, %rd17, %rd11;
	st.global.f32 	[%rd20], %f12;
	add.s64 	%rd21, %rd18, %rd11;
	ld.global.f32 	%f13, [%rd21];
	add.s64 	%rd22, %rd19, %rd11;
	ld.global.f32 	%f14, [%rd22];
	add.f32 	%f15, %f13, %f14;
	add.s64 	%rd23, %rd20, %rd11;
	st.global.f32 	[%rd23], %f15;
	add.s64 	%rd24, %rd21, %rd11;
	ld.global.f32 	%f16, [%rd24];
	add.s64 	%rd25, %rd22, %rd11;
	ld.global.f32 	%f17, [%rd25];
	add.f32 	%f18, %f16, %f17;
	add.s64 	%rd26, %rd23, %rd11;
	st.global.f32 	[%rd26], %f18;
	add.s64 	%rd27, %rd24, %rd11;
	ld.global.f32 	%f19, [%rd27];
	add.s64 	%rd28, %rd25, %rd11;
	ld.global.f32 	%f20, [%rd28];
	add.f32 	%f21, %f19, %f20;
	add.s64 	%rd29, %rd26, %rd11;
	st.global.f32 	[%rd29], %f21;
	add.s64 	%rd30, %rd27, %rd11;
	ld.global.f32 	%f22, [%rd30];
	add.s64 	%rd31, %rd28, %rd11;
	ld.global.f32 	%f23, [%rd31];
	add.f32 	%f24, %f22, %f23;
	add.s64 	%rd32, %rd29, %rd11;
	st.global.f32 	[%rd32], %f24;
	add.s64 	%rd33, %rd30, %rd11;
	ld.global.f32 	%f25, [%rd33];
	add.s64 	%rd34, %rd31, %rd11;
	ld.global.f32 	%f26, [%rd34];
	add.f32 	%f27, %f25, %f26;
	add.s64 	%rd35, %rd32, %rd11;
	st.global.f32 	[%rd35], %f27;
	add.s64 	%rd36, %rd33, %rd11;
	ld.global.f32 	%f28, [%rd36];
	add.s64 	%rd37, %rd34, %rd11;
	ld.global.f32 	%f29, [%rd37];
	add.f32 	%f30, %f28, %f29;
	add.s64 	%rd38, %rd35, %rd11;
	st.global.f32 	[%rd38], %f30;
	add.s64 	%rd39, %rd36, %rd11;
	ld.global.f32 	%f31, [%rd39];
	add.s64 	%rd40, %rd37, %rd11;
	ld.global.f32 	%f32, [%rd40];
	add.f32 	%f33, %f31, %f32;
	add.s64 	%rd41, %rd38, %rd11;
	st.global.f32 	[%rd41], %f33;
	add.s64 	%rd42, %rd39, %rd11;
	ld.global.f32 	%f34, [%rd42];
	add.s64 	%rd43, %rd40, %rd11;
	ld.global.f32 	%f35, [%rd43];
	add.f32 	%f36, %f34, %f35;
	add.s64 	%rd44, %rd41, %rd11;
	st.global.f32 	[%rd44], %f36;
	add.s64 	%rd45, %rd42, %rd11;
	ld.global.f32 	%f37, [%rd45];
	add.s64 	%rd46, %rd43, %rd11;
	ld.global.f32 	%f38, [%rd46];
	add.f32 	%f39, %f37, %f38;
	add.s64 	%rd47, %rd44, %rd11;
	st.global.f32 	[%rd47], %f39;
	add.s64 	%rd48, %rd45, %rd11;
	ld.global.f32 	%f40, [%rd48];
	add.s64 	%rd49, %rd46, %rd11;
	ld.global.f32 	%f41, [%rd49];
	add.f32 	%f42, %f40, %f41;
	add.s64 	%rd50, %rd47, %rd11;
	st.global.f32 	[%rd50], %f42;
	add.s64 	%rd51, %rd48, %rd11;
	ld.global.f32 	%f43, [%rd51];
	add.s64 	%rd52, %rd49, %rd11;
	ld.global.f32 	%f44, [%rd52];
	add.f32 	%f45, %f43, %f44;
	add.s64 	%rd53, %rd50, %rd11;
	st.global.f32 	[%rd53], %f45;
	add.s64 	%rd54, %rd51, %rd11;
	ld.global.f32 	%f46, [%rd54];
	add.s64 	%rd55, %rd52, %rd11;
	ld.global.f32 	%f47, [%rd55];
	add.f32 	%f48, %f46, %f47;
	add.s64 	%rd56, %rd53, %rd11;
	st.global.f32 	[%rd56], %f48;
	add.s32 	%r32, %r32, 16;
	add.s32 	%r31, %r31, %r5;
	setp.ne.s32 	%p5, %r32, 0;
	@%p5 bra 	$L__BB2_3;
$L__BB2_4:
	setp.eq.s32 	%p6, %r2, 0;
	@%p6 bra 	$L__BB2_13;
	and.b32  	%r11, %r23, 7;
	setp.lt.u32 	%p7, %r2, 8;
	@%p7 bra 	$L__BB2_7;
	mad.lo.s32 	%r29, %r34, %r23, %r1;
	mul.wide.s32 	%rd57, %r29, 4;
	add.s64 	%rd58, %rd3, %rd57;
	ld.global.f32 	%f49, [%rd58];
	add.s64 	%rd59, %rd2, %rd57;
	ld.global.f32 	%f50, [%rd59];
	add.f32 	%f51, %f49, %f50;
	add.s64 	%rd60, %rd1, %rd57;
	st.global.f32 	[%rd60], %f51;
	mul.wide.u32 	%rd61, %r23, 4;
	add.s64 	%rd62, %rd58, %rd61;
	ld.global.f32 	%f52, [%rd62];
	add.s64 	%rd63, %rd59, %rd61;
	ld.global.f32 	%f53, [%rd63];
	add.f32 	%f54, %f52, %f53;
	add.s64 	%rd64, %rd60, %rd61;
	st.global.f32 	[%rd64], %f54;
	add.s64 	%rd65, %rd62, %rd61;
	ld.global.f32 	%f55, [%rd65];
	add.s64 	%rd66, %rd63, %rd61;
	ld.global.f32 	%f56, [%rd66];
	add.f32 	%f57, %f55, %f56;
	add.s64 	%rd67, %rd64, %rd61;
	st.global.f32 	[%rd67], %f57;
	add.s64 	%rd68, %rd65, %rd61;
	ld.global.f32 	%f58, [%rd68];
	add.s64 	%rd69, %rd66, %rd61;
	ld.global.f32 	%f59, [%rd69];
	add.f32 	%f60, %f58, %f59;
	add.s64 	%rd70, %rd67, %rd61;
	st.global.f32 	[%rd70], %f60;
	add.s64 	%rd71, %rd68, %rd61;
	ld.global.f32 	%f61, [%rd71];
	add.s64 	%rd72, %rd69, %rd61;
	ld.global.f32 	%f62, [%rd72];
	add.f32 	%f63, %f61, %f62;
	add.s64 	%rd73, %rd70, %rd61;
	st.global.f32 	[%rd73], %f63;
	add.s64 	%rd74, %rd71, %rd61;
	ld.global.f32 	%f64, [%rd74];
	add.s64 	%rd75, %rd72, %rd61;
	ld.global.f32 	%f65, [%rd75];
	add.f32 	%f66, %f64, %f65;
	add.s64 	%rd76, %rd73, %rd61;
	st.global.f32 	[%rd76], %f66;
	add.s64 	%rd77, %rd74, %rd61;
	ld.global.f32 	%f67, [%rd77];
	add.s64 	%rd78, %rd75, %rd61;
	ld.global.f32 	%f68, [%rd78];
	add.f32 	%f69, %f67, %f68;
	add.s64 	%rd79, %rd76, %rd61;
	st.global.f32 	[%rd79], %f69;
	add.s64 	%rd80, %rd77, %rd61;
	ld.global.f32 	%f70, [%rd80];
	add.s64 	%rd81, %rd78, %rd61;
	ld.global.f32 	%f71, [%rd81];
	add.f32 	%f72, %f70, %f71;
	add.s64 	%rd82, %rd79, %rd61;
	st.global.f32 	[%rd82], %f72;
	add.s32 	%r34, %r34, 8;
$L__BB2_7:
	setp.eq.s32 	%p8, %r11, 0;
	@%p8 bra 	$L__BB2_13;
	and.b32  	%r14, %r23, 3;
	setp.lt.u32 	%p9, %r11, 4;
	@%p9 bra 	$L__BB2_10;
	mad.lo.s32 	%r30, %r34, %r23, %r1;
	mul.wide.s32 	%rd83, %r30, 4;
	add.s64 	%rd84, %rd3, %rd83;
	ld.global.f32 	%f73, [%rd84];
	add.s64 	%rd85, %rd2, %rd83;
	ld.global.f32 	%f74, [%rd85];
	add.f32 	%f75, %f73, %f74;
	add.s64 	%rd86, %rd1, %rd83;
	st.global.f32 	[%rd86], %f75;
	mul.wide.u32 	%rd87, %r23, 4;
	add.s64 	%rd88, %rd84, %rd87;
	ld.global.f32 	%f76, [%rd88];
	add.s64 	%rd89, %rd85, %rd87;
	ld.global.f32 	%f77, [%rd89];
	add.f32 	%f78, %f76, %f77;
	add.s64 	%rd90, %rd86, %rd87;
	st.global.f32 	[%rd90], %f78;
	add.s64 	%rd91, %rd88, %rd87;
	ld.global.f32 	%f79, [%rd91];
	add.s64 	%rd92, %rd89, %rd87;
	ld.global.f32 	%f80, [%rd92];
	add.f32 	%f81, %f79, %f80;
	add.s64 	%rd93, %rd90, %rd87;
	st.global.f32 	[%rd93], %f81;
	add.s64 	%rd94, %rd91, %rd87;
	ld.global.f32 	%f82, [%rd94];
	add.s64 	%rd95, %rd92, %rd87;
	ld.global.f32 	%f83, [%rd95];
	add.f32 	%f84, %f82, %f83;
	add.s64 	%rd96, %rd93, %rd87;
	st.global.f32 	[%rd96], %f84;
	add.s32 	%r34, %r34, 4;
$L__BB2_10:
	setp.eq.s32 	%p10, %r14, 0;
	@%p10 bra 	$L__BB2_13;
	mad.lo.s32 	%r37, %r34, %r23, %r1;
	neg.s32 	%r36, %r14;
$L__BB2_12:
	.pragma "nounroll";
	mul.wide.s32 	%rd97, %r37, 4;
	add.s64 	%rd98, %rd1, %rd97;
	add.s64 	%rd99, %rd2, %rd97;
	add.s64 	%rd100, %rd3, %rd97;
	ld.global.f32 	%f85, [%rd100];
	ld.global.f32 	%f86, [%rd99];
	add.f32 	%f87, %f85, %f86;
	st.global.f32 	[%rd98], %f87;
	add.s32 	%r37, %r37, %r23;
	add.s32 	%r36, %r36, 1;
	setp.ne.s32 	%p11, %r36, 0;
	@%p11 bra 	$L__BB2_12;
$L__BB2_13:
	ret;

}


// ===== COMPILED SASS (sm_100) =====

	.target	sm_100

	.elftype	@"ET_EXEC"


//--------------------- .note.nv.tkinfo           --------------------------
	.section	.note.nv.tkinfo,"",@"SHT_NOTE"
	.sectionflags	@"SHF_NOTE_NV_TKINFO"
	.tkinfo
        /*0018*/ 	.word	0x00000002
        /*0030*/ 	.string	""
        /*0030*/ 	.string	"ptxas"
        /*0030*/ 	.string	"Cuda compilation tools, release 13.0, V13.0.88"
        /*0030*/ 	.string	"Build cuda_13.0.r13.0/compiler.36424714_0"
        /*0030*/ 	.string	"-arch sm_100 -m 64 "



//--------------------- .note.nv.cuinfo           --------------------------
	.section	.note.nv.cuinfo,"",@"SHT_NOTE"
	.sectionflags	@"SHF_NOTE_NV_CUINFO"
        /*0018*/ 	.short	0x0002
        /*001a*/ 	.short	0x0064
        /*001c*/ 	.short	0x0082
	.zero		2


//--------------------- .nv.info                  --------------------------
	.section	.nv.info,"",@"SHT_CUDA_INFO"
	.align	4


	//----- nvinfo : EIATTR_REGCOUNT
	.align		4
        /*0000*/ 	.byte	0x04, 0x2f
        /*0002*/ 	.short	(.L_1 - .L_0)
	.align		4
.L_0:
        /*0004*/ 	.word	index@(_Z17matrixAddElementsPfS_S_i)
        /*0008*/ 	.word	0x0000000c


	//----- nvinfo : EIATTR_FRAME_SIZE
	.align		4
.L_1:
        /*000c*/ 	.byte	0x04, 0x11
        /*000e*/ 	.short	(.L_3 - .L_2)
	.align		4
.L_2:
        /*0010*/ 	.word	index@(_Z17matrixAddElementsPfS_S_i)
        /*0014*/ 	.word	0x00000000


	//----- nvinfo : EIATTR_REGCOUNT
	.align		4
.L_3:
        /*0018*/ 	.byte	0x04, 0x2f
        /*001a*/ 	.short	(.L_5 - .L_4)
	.align		4
.L_4:
        /*001c*/ 	.word	index@(_Z13matrixAddRowsPfS_S_i)
        /*0020*/ 	.word	0x00000014


	//----- nvinfo : EIATTR_FRAME_SIZE
	.align		4
.L_5:
        /*0024*/ 	.byte	0x04, 0x11
        /*0026*/ 	.short	(.L_7 - .L_6)
	.align		4
.L_6:
        /*0028*/ 	.word	index@(_Z13matrixAddRowsPfS_S_i)
        /*002c*/ 	.word	0x00000000


	//----- nvinfo : EIATTR_REGCOUNT
	.align		4
.L_7:
        /*0030*/ 	.byte	0x04, 0x2f
        /*0032*/ 	.short	(.L_9 - .L_8)
	.align		4
.L_8:
        /*0034*/ 	.word	index@(_Z13matrixAddColsPfS_S_i)
        /*0038*/ 	.word	0x0000001c


	//----- nvinfo : EIATTR_FRAME_SIZE
	.align		4
.L_9:
        /*003c*/ 	.byte	0x04, 0x11
        /*003e*/ 	.short	(.L_11 - .L_10)
	.align		4
.L_10:
        /*0040*/ 	.word	index@(_Z13matrixAddColsPfS_S_i)
        /*0044*/ 	.word	0x00000000


	//----- nvinfo : EIATTR_MIN_STACK_SIZE
	.align		4
.L_11:
        /*0048*/ 	.byte	0x04, 0x12
        /*004a*/ 	.short	(.L_13 - .L_12)
	.align		4
.L_12:
        /*004c*/ 	.word	index@(_Z13matrixAddColsPfS_S_i)
        /*0050*/ 	.word	0x00000000


	//----- nvinfo : EIATTR_MIN_STACK_SIZE
	.align		4
.L_13:
        /*0054*/ 	.byte	0x04, 0x12
        /*0056*/ 	.short	(.L_15 - .L_14)
	.align		4
.L_14:
        /*0058*/ 	.word	index@(_Z13matrixAddRowsPfS_S_i)
        /*005c*/ 	.word	0x00000000


	//----- nvinfo : EIATTR_MIN_STACK_SIZE
	.align		4
.L_15:
        /*0060*/ 	.byte	0x04, 0x12
        /*0062*/ 	.short	(.L_17 - .L_16)
	.align		4
.L_16:
        /*0064*/ 	.word	index@(_Z17matrixAddElementsPfS_S_i)
        /*0068*/ 	.word	0x00000000
.L_17:


//--------------------- .nv.compat                --------------------------
	.section	.nv.compat,"",@"SHT_CUDA_COMPAT_INFO"
	.align	4
        /*0000*/ 	.byte	0x02, 0x09, 0x00, 0x00, 0x02, 0x02, 0x01, 0x00, 0x02, 0x05, 0x05, 0x00, 0x03, 0x07, 0x01, 0x01
        /*0010*/ 	.byte	0x02, 0x03, 0x00, 0x00, 0x02, 0x06, 0x01, 0x00, 0x04, 0x0b, 0x08, 0x00, 0x09, 0x00, 0x00, 0x00
        /*0020*/ 	.byte	0x00, 0x00, 0x00, 0x00


//--------------------- .nv.info._Z13matrixAddColsPfS_S_i --------------------------
	.section	.nv.info._Z13matrixAddColsPfS_S_i,"",@"SHT_CUDA_INFO"
	.sectionflags	@""
	.align	4


	//----- nvinfo : EIATTR_CUDA_API_VERSION
	.align		4
        /*0000*/ 	.byte	0x04, 0x37
        /*0002*/ 	.short	(.L_19 - .L_18)
.L_18:
        /*0004*/ 	.word	0x00000082


	//----- nvinfo : EIATTR_KPARAM_INFO
	.align		4
.L_19:
        /*0008*/ 	.byte	0x04, 0x17
        /*000a*/ 	.short	(.L_21 - .L_20)
.L_20:
        /*000c*/ 	.word	0x00000000
        /*0010*/ 	.short	0x0003
        /*0012*/ 	.short	0x0018
        /*0014*/ 	.byte	0x00, 0xf0, 0x11, 0x00


	//----- nvinfo : EIATTR_KPARAM_INFO
	.align		4
.L_21:
        /*0018*/ 	.byte	0x04, 0x17
        /*001a*/ 	.short	(.L_23 - .L_22)
.L_22:
        /*001c*/ 	.word	0x00000000
        /*0020*/ 	.short	0x0002
        /*0022*/ 	.short	0x0010
        /*0024*/ 	.byte	0x00, 0xf5, 0x21, 0x00


	//----- nvinfo : EIATTR_KPARAM_INFO
	.align		4
.L_23:
        /*0028*/ 	.byte	0x04, 0x17
        /*002a*/ 	.short	(.L_25 - .L_24)
.L_24:
        /*002c*/ 	.word	0x00000000
        /*0030*/ 	.short	0x0001
        /*0032*/ 	.short	0x0008
        /*0034*/ 	.byte	0x00, 0xf5, 0x21, 0x00


	//----- nvinfo : EIATTR_KPARAM_INFO
	.align		4
.L_25:
        /*0038*/ 	.byte	0x04, 0x17
        /*003a*/ 	.short	(.L_27 - .L_26)
.L_26:
        /*003c*/ 	.word	0x00000000
        /*0040*/ 	.short	0x0000
        /*0042*/ 	.short	0x0000
        /*0044*/ 	.byte	0x00, 0xf5, 0x21, 0x00


	//----- nvinfo : EIATTR_SPARSE_MMA_MASK
	.align		4
.L_27:
        /*0048*/ 	.byte	0x03, 0x50
        /*004a*/ 	.short	0x0000


	//----- nvinfo : EIATTR_MAXREG_COUNT
	.align		4
        /*004c*/ 	.byte	0x03, 0x1b
        /*004e*/ 	.short	0x00ff


	//----- nvinfo : EIATTR_MERCURY_ISA_VERSION
	.align		4
        /*0050*/ 	.byte	0x03, 0x5f
        /*0052*/ 	.short	0x0101


	//----- nvinfo : EIATTR_VRC_CTA_INIT_COUNT
	.align		4
        /*0054*/ 	.byte	0x02, 0x4a
	.zero		1
	.zero		1


	//----- nvinfo : EIATTR_EXIT_INSTR_OFFSETS
	.align		4
        /*0058*/ 	.byte	0x04, 0x1c
        /*005a*/ 	.short	(.L_29 - .L_28)


	//   ....[0]....
.L_28:
        /*005c*/ 	.word	0x00000080


	//   ....[1]....
        /*0060*/ 	.word	0x000008a0


	//   ....[2]....
        /*0064*/ 	.word	0x00000cc0


	//   ....[3]....
        /*0068*/ 	.word	0x00000f20


	//   ....[4]....
        /*006c*/ 	.word	0x00001030


	//----- nvinfo : EIATTR_CBANK_PARAM_SIZE
	.align		4
.L_29:
        /*0070*/ 	.byte	0x03, 0x19
        /*0072*/ 	.short	0x001c


	//----- nvinfo : EIATTR_PARAM_CBANK
	.align		4
        /*0074*/ 	.byte	0x04, 0x0a
        /*0076*/ 	.short	(.L_31 - .L_30)
	.align		4
.L_30:
        /*0078*/ 	.word	index@(.nv.constant0._Z13matrixAddColsPfS_S_i)
        /*007c*/ 	.short	0x0380
        /*007e*/ 	.short	0x001c


	//----- nvinfo : EIATTR_SW_WAR
	.align		4
.L_31:
        /*0080*/ 	.byte	0x04, 0x36
        /*0082*/ 	.short	(.L_33 - .L_32)
.L_32:
        /*0084*/ 	.word	0x00000008
.L_33:


//--------------------- .nv.info._Z13matrixAddRowsPfS_S_i --------------------------
	.section	.nv.info._Z13matrixAddRowsPfS_S_i,"",@"SHT_CUDA_INFO"
	.sectionflags	@""
	.align	4


	//----- nvinfo : EIATTR_CUDA_API_VERSION
	.align		4
        /*0000*/ 	.byte	0x04, 0x37
        /*0002*/ 	.short	(.L_35 - .L_34)
.L_34:
        /*0004*/ 	.word	0x00000082


	//----- nvinfo : EIATTR_KPARAM_INFO
	.align		4
.L_35:
        /*0008*/ 	.byte	0x04, 0x17
        /*000a*/ 	.short	(.L_37 - .L_36)
.L_36:
        /*000c*/ 	.word	0x00000000
        /*0010*/ 	.short	0x0003
        /*0012*/ 	.short	0x0018
        /*0014*/ 	.byte	0x00, 0xf0, 0x11, 0x00


	//----- nvinfo : EIATTR_KPARAM_INFO
	.align		4
.L_37:
        /*0018*/ 	.byte	0x04, 0x17
        /*001a*/ 	.short	(.L_39 - .L_38)
.L_38:
        /*001c*/ 	.word	0x00000000
        /*0020*/ 	.short	0x0002
        /*0022*/ 	.short	0x0010
        /*0024*/ 	.byte	0x00, 0xf5, 0x21, 0x00


	//----- nvinfo : EIATTR_KPARAM_INFO
	.align		4
.L_39:
        /*0028*/ 	.byte	0x04, 0x17
        /*002a*/ 	.short	(.L_41 - .L_40)
.L_40:
        /*002c*/ 	.word	0x00000000
        /*0030*/ 	.short	0x0001
        /*0032*/ 	.short	0x0008
        /*0034*/ 	.byte	0x00, 0xf5, 0x21, 0x00


	//----- nvinfo : EIATTR_KPARAM_INFO
	.align		4
.L_41:
        /*0038*/ 	.byte	0x04, 0x17
        /*003a*/ 	.short	(.L_43 - .L_42)
.L_42:
        /*003c*/ 	.word	0x00000000
        /*0040*/ 	.short	0x0000
        /*0042*/ 	.short	0x0000
        /*0044*/ 	.byte	0x00, 0xf5, 0x21, 0x00


	//----- nvinfo : EIATTR_SPARSE_MMA_MASK
	.align		4
.L_43:
        /*0048*/ 	.byte	0x03, 0x50
        /*004a*/ 	.short	0x0000


	//----- nvinfo : EIATTR_MAXREG_COUNT
	.align		4
        /*004c*/ 	.byte	0x03, 0x1b
        /*004e*/ 	.short	0x00ff


	//----- nvinfo : EIATTR_MERCURY_ISA_VERSION
	.align		4
        /*0050*/ 	.byte	0x03, 0x5f
        /*0052*/ 	.short	0x0101


	//----- nvinfo : EIATTR_VRC_CTA_INIT_COUNT
	.align		4
        /*0054*/ 	.byte	0x02, 0x4a
	.zero		1
	.zero		1


	//----- nvinfo : EIATTR_EXIT_INSTR_OFFSETS
	.align		4
        /*0058*/ 	.byte	0x04, 0x1c
        /*005a*/ 	.short	(.L_45 - .L_44)


	//   ....[0]....
.L_44:
        /*005c*/ 	.word	0x00000080


	//   ....[1]....
        /*0060*/ 	.word	0x000006a0


	//   ....[2]....
        /*0064*/ 	.word	0x00000a30


	//   ....[3]....
        /*0068*/ 	.word	0x00000cc0


	//   ....[4]....
        /*006c*/ 	.word	0x00000eb0


	//----- nvinfo : EIATTR_CBANK_PARAM_SIZE
	.align		4
.L_45:
        /*0070*/ 	.byte	0x03, 0x19
        /*0072*/ 	.short	0x001c


	//----- nvinfo : EIATTR_PARAM_CBANK
	.align		4
        /*0074*/ 	.byte	0x04, 0x0a
        /*0076*/ 	.short	(.L_47 - .L_46)
	.align		4
.L_46:
        /*0078*/ 	.word	index@(.nv.constant0._Z13matrixAddRowsPfS_S_i)
        /*007c*/ 	.short	0x0380
        /*007e*/ 	.short	0x001c


	//----- nvinfo : EIATTR_SW_WAR
	.align		4
.L_47:
        /*0080*/ 	.byte	0x04, 0x36
        /*0082*/ 	.short	(.L_49 - .L_48)
.L_48:
        /*0084*/ 	.word	0x00000008
.L_49:


//--------------------- .nv.info._Z17matrixAddElementsPfS_S_i --------------------------
	.section	.nv.info._Z17matrixAddElementsPfS_S_i,"",@"SHT_CUDA_INFO"
	.sectionflags	@""
	.align	4


	//----- nvinfo : EIATTR_CUDA_API_VERSION
	.align		4
        /*0000*/ 	.byte	0x04, 0x37
        /*0002*/ 	.short	(.L_51 - .L_50)
.L_50:
        /*0004*/ 	.word	0x00000082


	//----- nvinfo : EIATTR_KPARAM_INFO
	.align		4
.L_51:
        /*0008*/ 	.byte	0x04, 0x17
        /*000a*/ 	.short	(.L_53 - .L_52)
.L_52:
        /*000c*/ 	.word	0x00000000
        /*0010*/ 	.short	0x0003
        /*0012*/ 	.short	0x0018
        /*0014*/ 	.byte	0x00, 0xf0, 0x11, 0x00


	//----- nvinfo : EIATTR_KPARAM_INFO
	.align		4
.L_53:
        /*0018*/ 	.byte	0x04, 0x17
        /*001a*/ 	.short	(.L_55 - .L_54)
.L_54:
        /*001c*/ 	.word	0x00000000
        /*0020*/ 	.short	0x0002
        /*0022*/ 	.short	0x0010
        /*0024*/ 	.byte	0x00, 0xf5, 0x21, 0x00


	//----- nvinfo : EIATTR_KPARAM_INFO
	.align		4
.L_55:
        /*0028*/ 	.byte	0x04, 0x17
        /*002a*/ 	.short	(.L_57 - .L_56)
.L_56:
        /*002c*/ 	.word	0x00000000
        /*0030*/ 	.short	0x0001
        /*0032*/ 	.short	0x0008
        /*0034*/ 	.byte	0x00, 0xf5, 0x21, 0x00


	//----- nvinfo : EIATTR_KPARAM_INFO
	.align		4
.L_57:
        /*0038*/ 	.byte	0x04, 0x17
        /*003a*/ 	.short	(.L_59 - .L_58)
.L_58:
        /*003c*/ 	.word	0x00000000
        /*0040*/ 	.short	0x0000
        /*0042*/ 	.short	0x0000
        /*0044*/ 	.byte	0x00, 0xf5, 0x21, 0x00


	//----- nvinfo : EIATTR_SPARSE_MMA_MASK
	.align		4
.L_59:
        /*0048*/ 	.byte	0x03, 0x50
        /*004a*/ 	.short	0x0000


	//----- nvinfo : EIATTR_MAXREG_COUNT
	.align		4
        /*004c*/ 	.byte	0x03, 0x1b
        /*004e*/ 	.short	0x00ff


	//----- nvinfo : EIATTR_MERCURY_ISA_VERSION
	.align		4
        /*0050*/ 	.byte	0x03, 0x5f
        /*0052*/ 	.short	0x0101


	//----- nvinfo : EIATTR_VRC_CTA_INIT_COUNT
	.align		4
        /*0054*/ 	.byte	0x02, 0x4a
	.zero		1
	.zero		1


	//----- nvinfo : EIATTR_EXIT_INSTR_OFFSETS
	.align		4
        /*0058*/ 	.byte	0x04, 0x1c
        /*005a*/ 	.short	(.L_61 - .L_60)


	//   ....[0]....
.L_60:
        /*005c*/ 	.word	0x000000c0


	//   ....[1]....
        /*0060*/ 	.word	0x00000190


	//----- nvinfo : EIATTR_CBANK_PARAM_SIZE
	.align		4
.L_61:
        /*0064*/ 	.byte	0x03, 0x19
        /*0066*/ 	.short	0x001c


	//----- nvinfo : EIATTR_PARAM_CBANK
	.align		4
        /*0068*/ 	.byte	0x04, 0x0a
        /*006a*/ 	.short	(.L_63 - .L_62)
	.align		4
.L_62:
        /*006c*/ 	.word	index@(.nv.constant0._Z17matrixAddElementsPfS_S_i)
        /*0070*/ 	.short	0x0380
        /*0072*/ 	.short	0x001c


	//----- nvinfo : EIATTR_SW_WAR
	.align		4
.L_63:
        /*0074*/ 	.byte	0x04, 0x36
        /*0076*/ 	.short	(.L_65 - .L_64)
.L_64:
        /*0078*/ 	.word	0x00000008
.L_65:


//--------------------- .nv.callgraph             --------------------------
	.section	.nv.callgraph,"",@"SHT_CUDA_CALLGRAPH"
	.align	4
	.sectionentsize	8
	.align		4
        /*0000*/ 	.word	0x00000000
	.align		4
        /*0004*/ 	.word	0xffffffff
	.align		4
        /*0008*/ 	.word	0x00000000
	.align		4
        /*000c*/ 	.word	0xfffffffe
	.align		4
        /*0010*/ 	.word	0x00000000
	.align		4
        /*0014*/ 	.word	0xfffffffd
	.align		4
        /*0018*/ 	.word	0x00000000
	.align		4
        /*001c*/ 	.word	0xfffffffc


//--------------------- .text._Z13matrixAddColsPfS_S_i --------------------------
	.section	.text._Z13matrixAddColsPfS_S_i,"ax",@progbits
	.align	128
        .global         _Z13matrixAddColsPfS_S_i
        .type           _Z13matrixAddColsPfS_S_i,@function
        .size           _Z13matrixAddColsPfS_S_i,(.L_x_13 - _Z13matrixAddColsPfS_S_i)
        .other          _Z13matrixAddColsPfS_S_i,@"STO_CUDA_ENTRY STV_DEFAULT"
_Z13matrixAddColsPfS_S_i:
.text._Z13matrixAddColsPfS_S_i:
[----:B------:R-:W-:Y:S01]  /*0000*/  LDC R1, c[0x0][0x37c] ;  /* 0x0000df00ff017b82 */ /* 0x000fe20000000800 */
[----:B------:R-:W0:Y:S07]  /*0010*/  S2R R2, SR_TID.X ;  /* 0x0000000000027919 */ /* 0x000e2e0000002100 */
[----:B------:R-:W0:Y:S08]  /*0020*/  S2UR UR4, SR_CTAID.X ;  /* 0x00000000000479c3 */ /* 0x000e300000002500 */
[----:B------:R-:W0:Y:S08]  /*0030*/  LDC R3, c[0x0][0x360] ;  /* 0x0000d800ff037b82 */ /* 0x000e300000000800 */
[----:B------:R-:W1:Y:S01]  /*0040*/  LDC R0, c[0x0][0x398] ;  /* 0x0000e600ff007b82 */ /* 0x000e620000000800 */
[----:B0-----:R-:W-:Y:S01]  /*0050*/  IMAD R3, R3, UR4, R2 ;  /* 0x0000000403037c24 */ /* 0x001fe2000f8e0202 */
[----:B-1----:R-:W-:-:S04]  /*0060*/  ISETP.GE.AND P0, PT, R0, 0x1, PT ;  /* 0x000000010000780c */ /* 0x002fc80003f06270 */
[----:B------:R-:W-:-:S13]  /*0070*/  ISETP.GE.OR P0, PT, R3, R0, !P0 ;  /* 0x000000000300720c */ /* 0x000fda0004706670 */
[----:B------:R-:W-:Y:S05]  /*0080*/  @P0 EXIT ;  /* 0x000000000000094d */ /* 0x000fea0003800000 */
[C---:B------:R-:W-:Y:S01]  /*0090*/  IADD3 R2, PT, PT, R0.reuse, -0x1, RZ ;  /* 0xffffffff00027810 */ /* 0x040fe20007ffe0ff */
[----:B------:R-:W0:Y:S01]  /*00a0*/  LDCU.64 UR4, c[0x0][0x358] ;  /* 0x00006b00ff0477ac */ /* 0x000e220008000a00 */
[----:B------:R-:W-:Y:S02]  /*00b0*/  LOP3.LUT R20, R0, 0xf, RZ, 0xc0, !PT ;  /* 0x0000000f00147812 */ /* 0x000fe400078ec0ff */
[----:B------:R-:W-:Y:S01]  /*00c0*/  ISETP.GE.U32.AND P1, PT, R2, 0xf, PT ;  /* 0x0000000f0200780c */ /* 0x000fe20003f26070 */
[----:B------:R-:W-:Y:S01]  /*00d0*/  HFMA2 R2, -RZ, RZ, 0, 0 ;  /* 0x00000000ff027431 */ /* 0x000fe200000001ff */
[----:B------:R-:W-:-:S11]  /*00e0*/  ISETP.NE.AND P0, PT, R20, RZ, PT ;  /* 0x000000ff1400720c */ /* 0x000fd60003f05270 */
[----:B------:R-:W-:Y:S05]  /*00f0*/  @!P1 BRA `(.L_x_0) ;  /* 0x0000000400e89947 */ /* 0x000fea0003800000 */
[----:B------:R-:W-:Y:S02]  /*0100*/  LOP3.LUT R2, R0, 0x7ffffff0, RZ, 0xc0, !PT ;  /* 0x7ffffff000027812 */ /* 0x000fe400078ec0ff */
[----:B------:R-:W-:Y:S02]  /*0110*/  MOV R5, R3 ;  /* 0x0000000300057202 */ /* 0x000fe40000000f00 */
[----:B------:R-:W-:-:S07]  /*0120*/  IADD3 R4, PT, PT, -R2, RZ, RZ ;  /* 0x000000ff02047210 */ /* 0x000fce0007ffe1ff */
.L_x_1:
[----:B---3--:R-:W1:Y:S08]  /*0130*/  LDC.64 R14, c[0x0][0x380] ;  /* 0x0000e000ff0e7b82 */ /* 0x008e700000000a00 */
[----:B------:R-:W2:Y:S08]  /*0140*/  LDC.64 R16, c[0x0][0x388] ;  /* 0x0000e200ff107b82 */ /* 0x000eb00000000a00 */
[----:B------:R-:W3:Y:S01]  /*0150*/  LDC.64 R6, c[0x0][0x390] ;  /* 0x0000e400ff067b82 */ /* 0x000ee20000000a00 */
[----:B-1----:R-:W-:-:S05]  /*0160*/  IMAD.WIDE R14, R5, 0x4, R14 ;  /* 0x00000004050e7825 */ /* 0x002fca00078e020e */
[----:B0-----:R-:W4:Y:S01]  /*0170*/  LDG.E R8, desc[UR4][R14.64] ;  /* 0x000000040e087981 */ /* 0x001f22000c1e1900 */
[----:B--2---:R-:W-:-:S05]  /*0180*/  IMAD.WIDE R16, R5, 0x4, R16 ;  /* 0x0000000405107825 */ /* 0x004fca00078e0210 */
[----:B------:R-:W4:Y:S01]  /*0190*/  LDG.E R9, desc[UR4][R16.64] ;  /* 0x0000000410097981 */ /* 0x000f22000c1e1900 */
[----:B------:R-:W-:-:S04]  /*01a0*/  IMAD.WIDE.U32 R10, R0, 0x4, R14 ;  /* 0x00000004000a7825 */ /* 0x000fc800078e000e */
[----:B---3--:R-:W-:-:S04]  /*01b0*/  IMAD.WIDE R6, R5, 0x4, R6 ;  /* 0x0000000405067825 */ /* 0x008fc800078e0206 */
[----:B----4-:R-:W-:Y:S01]  /*01c0*/  FADD R21, R8, R9 ;  /* 0x0000000908157221 */ /* 0x010fe20000000000 */
[----:B------:R-:W-:-:S04]  /*01d0*/  IMAD.WIDE.U32 R8, R0, 0x4, R16 ;  /* 0x0000000400087825 */ /* 0x000fc800078e0010 */
[----:B------:R0:W-:Y:S04]  /*01e0*/  STG.E desc[UR4][R6.64], R21 ;  /* 0x0000001506007986 */ /* 0x0001e8000c101904 */
[----:B------:R-:W2:Y:S04]  /*01f0*/  LDG.E R18, desc[UR4][R10.64] ;  /* 0x000000040a127981 */ /* 0x000ea8000c1e1900 */
[----:B------:R-:W2:Y:S01]  /*0200*/  LDG.E R19, desc[UR4][R8.64] ;  /* 0x0000000408137981 */ /* 0x000ea2000c1e1900 */
[----:B------:R-:W-:-:S04]  /*0210*/  IMAD.WIDE.U32 R12, R0, 0x4, R6 ;  /* 0x00000004000c7825 */ /* 0x000fc800078e0006 */
[----:B------:R-:W-:-:S04]  /*0220*/  IMAD.WIDE.U32 R16, R0, 0x4, R10 ;  /* 0x0000000400107825 */ /* 0x000fc800078e000a */
[----:B------:R-:W-:-:S04]  /*0230*/  IMAD.WIDE.U32 R14, R0, 0x4, R8 ;  /* 0x00000004000e7825 */ /* 0x000fc800078e0008 */
[----:B--2---:R-:W-:-:S05]  /*0240*/  FADD R23, R18, R19 ;  /* 0x0000001312177221 */ /* 0x004fca0000000000 */
[----:B------:R1:W-:Y:S04]  /*0250*/  STG.E desc[UR4][R12.64], R23 ;  /* 0x000000170c007986 */ /* 0x0003e8000c101904 */
[----:B------:R-:W2:Y:S04]  /*0260*/  LDG.E R22, desc[UR4][R16.64] ;  /* 0x0000000410167981 */ /* 0x000ea8000c1e1900 */
[----:B------:R-:W2:Y:S01]  /*0270*/  LDG.E R25, desc[UR4][R14.64] ;  /* 0x000000040e197981 */ /* 0x000ea2000c1e1900 */
[----:B------:R-:W-:-:S04]  /*0280*/  IMAD.WIDE.U32 R18, R0, 0x4, R12 ;  /* 0x0000000400127825 */ /* 0x000fc800078e000c */
[----:B------:R-:W-:-:S04]  /*0290*/  IMAD.WIDE.U32 R10, R0, 0x4, R16 ;  /* 0x00000004000a7825 */ /* 0x000fc800078e0010 */
[----:B0-----:R-:W-:-:S04]  /*02a0*/  IMAD.WIDE.U32 R6, R0, 0x4, R14 ;  /* 0x0000000400067825 */ /* 0x001fc800078e000e */
[----:B--2---:R-:W-:-:S05]  /*02b0*/  FADD R25, R22, R25 ;  /* 0x0000001916197221 */ /* 0x004fca0000000000 */
[----:B------:R0:W-:Y:S04]  /*02c0*/  STG.E desc[UR4][R18.64], R25 ;  /* 0x0000001912007986 */ /* 0x0001e8000c101904 */
[----:B------:R-:W2:Y:S04]  /*02d0*/  LDG.E R21, desc[UR4][R10.64] ;  /* 0x000000040a157981 */ /* 0x000ea8000c1e1900 */
[----:B------:R-:W2:Y:S01]  /*02e0*/  LDG.E R22, desc[UR4][R6.64] ;  /* 0x0000000406167981 */ /* 0x000ea2000c1e1900 */
[----:B------:R-:W-:-:S04]  /*02f0*/  IMAD.WIDE.U32 R8, R0, 0x4, R18 ;  /* 0x0000000400087825 */ /* 0x000fc800078e0012 */
[----:B------:R-:W-:-:S04]  /*0300*/  IMAD.WIDE.U32 R16, R0, 0x4, R10 ;  /* 0x0000000400107825 */ /* 0x000fc800078e000a */
[----:B-1----:R-:W-:-:S04]  /*0310*/  IMAD.WIDE.U32 R12, R0, 0x4, R6 ;  /* 0x00000004000c7825 */ /* 0x002fc800078e0006 */
[----:B--2---:R-:W-:-:S05]  /*0320*/  FADD R21, R21, R22 ;  /* 0x0000001615157221 */ /* 0x004fca0000000000 */
        /* <DEDUP_REMOVED lines=8> */
[----:B------:R-:W3:Y:S04]  /*03b0*/  LDG.E R22, desc[UR4][R10.64] ;  /* 0x000000040a167981 */ /* 0x000ee8000c1e1900 */
[----:B0-----:R-:W3:Y:S01]  /*03c0*/  LDG.E R25, desc[UR4][R6.64] ;  /* 0x0000000406197981 */ /* 0x001ee2000c1e1900 */
[----:B------:R-:W-:-:S04]  /*03d0*/  IMAD.WIDE.U32 R18, R0, 0x4, R14 ;  /* 0x0000000400127825 */ /* 0x000fc800078e000e */
[----:B------:R-:W-:-:S04]  /*03e0*/  IMAD.WIDE.U32 R16, R0, 0x4, R10 ;  /* 0x0000000400107825 */ /* 0x000fc800078e000a */
[----:B-1----:R-:W-:-:S04]  /*03f0*/  IMAD.WIDE.U32 R8, R0, 0x4, R6 ;  /* 0x0000000400087825 */ /* 0x002fc800078e0006 */
[----:B---3--:R-:W-:-:S05]  /*0400*/  FADD R25, R22, R25 ;  /* 0x0000001916197221 */ /* 0x008fca0000000000 */
[----:B------:R0:W-:Y:S04]  /*0410*/  STG.E desc[UR4][R18.64], R25 ;  /* 0x0000001912007986 */ /* 0x0001e8000c101904 */
[----:B------:R-:W3:Y:S04]  /*0420*/  LDG.E R21, desc[UR4][R16.64] ;  /* 0x0000000410157981 */ /* 0x000ee8000c1e1900 */
[----:B------:R-:W3:Y:S01]  /*0430*/  LDG.E R22, desc[UR4][R8.64] ;  /* 0x0000000408167981 */ /* 0x000ee2000c1e1900 */
[----:B------:R-:W-:-:S04]  /*0440*/  IMAD.WIDE.U32 R12, R0, 0x4, R18 ;  /* 0x00000004000c7825 */ /* 0x000fc800078e0012 */
[----:B------:R-:W-:-:S04]  /*0450*/  IMAD.WIDE.U32 R10, R0, 0x4, R16 ;  /* 0x00000004000a7825 */ /* 0x000fc800078e0010 */
[----:B------:R-:W-:-:S04]  /*0460*/  IMAD.WIDE.U32 R6, R0, 0x4, R8 ;  /* 0x0000000400067825 */ /* 0x000fc800078e0008 */
[----:B---3--:R-:W-:-:S05]  /*0470*/  FADD R21, R21, R22 ;  /* 0x0000001615157221 */ /* 0x008fca0000000000 */
[----:B------:R1:W-:Y:S04]  /*0480*/  STG.E desc[UR4][R12.64], R21 ;  /* 0x000000150c007986 */ /* 0x0003e8000c101904 */
[----:B------:R-:W3:Y:S04]  /*0490*/  LDG.E R22, desc[UR4][R10.64] ;  /* 0x000000040a167981 */ /* 0x000ee8000c1e1900 */
[----:B--2---:R-:W3:Y:S01]  /*04a0*/  LDG.E R23, desc[UR4][R6.64] ;  /* 0x0000000406177981 */ /* 0x004ee2000c1e1900 */
[----:B------:R-:W-:-:S04]  /*04b0*/  IMAD.WIDE.U32 R14, R0, 0x4, R12 ;  /* 0x00000004000e7825 */ /* 0x000fc800078e000c */
[----:B------:R-:W-:-:S04]  /*04c0*/  IMAD.WIDE.U32 R16, R0, 0x4, R10 ;  /* 0x0000000400107825 */ /* 0x000fc800078e000a */
[----:B------:R-:W-:-:S04]  /*04d0*/  IMAD.WIDE.U32 R8, R0, 0x4, R6 ;  /* 0x0000000400087825 */ /* 0x000fc800078e0006 */
[----:B---3--:R-:W-:-:S05]  /*04e0*/  FADD R23, R22, R23 ;  /* 0x0000001716177221 */ /* 0x008fca0000000000 */
[----:B------:R2:W-:Y:S04]  /*04f0*/  STG.E desc[UR4][R14.64], R23 ;  /* 0x000000170e007986 */ /* 0x0005e8000c101904 */
[----:B------:R-:W3:Y:S04]  /*0500*/  LDG.E R22, desc[UR4][R16.64] ;  /* 0x0000000410167981 */ /* 0x000ee8000c1e1900 */
[----:B0-----:R-:W3:Y:S01]  /*0510*/  LDG.E R25, desc[UR4][R8.64] ;  /* 0x0000000408197981 */ /* 0x001ee2000c1e1900 */
[----:B------:R-:W-:-:S04]  /*0520*/  IMAD.WIDE.U32 R18, R0, 0x4, R14 ;  /* 0x0000000400127825 */ /* 0x000fc800078e000e */
[----:B------:R-:W-:-:S04]  /*0530*/  IMAD.WIDE.U32 R10, R0, 0x4, R16 ;  /* 0x00000004000a7825 */ /* 0x000fc800078e0010 */
[----:B------:R-:W-:-:S04]  /*0540*/  IMAD.WIDE.U32 R6, R0, 0x4, R8 ;  /* 0x0000000400067825 */ /* 0x000fc800078e0008 */
[----:B---3--:R-:W-:-:S05]  /*0550*/  FADD R25, R22, R25 ;  /* 0x0000001916197221 */ /* 0x008fca0000000000 */
[----:B------:R0:W-:Y:S04]  /*0560*/  STG.E desc[UR4][R18.64], R25 ;  /* 0x0000001912007986 */ /* 0x0001e8000c101904 */
[----:B-1----:R-:W3:Y:S04]  /*0570*/  LDG.E R21, desc[UR4][R10.64] ;  /* 0x000000040a157981 */ /* 0x002ee8000c1e1900 */
[----:B------:R-:W3:Y:S01]  /*0580*/  LDG.E R22, desc[UR4][R6.64] ;  /* 0x0000000406167981 */ /* 0x000ee2000c1e1900 */
[----:B------:R-:W-:-:S04]  /*0590*/  IMAD.WIDE.U32 R12, R0, 0x4, R18 ;  /* 0x00000004000c7825 */ /* 0x000fc800078e0012 */
[----:B--2---:R-:W-:-:S04]  /*05a0*/  IMAD.WIDE.U32 R14, R0, 0x4, R10 ;  /* 0x00000004000e7825 */ /* 0x004fc800078e000a */
[----:B------:R-:W-:-:S04]  /*05b0*/  IMAD.WIDE.U32 R8, R0, 0x4, R6 ;  /* 0x0000000400087825 */ /* 0x000fc800078e0006 */
[----:B---3--:R-:W-:-:S05]  /*05c0*/  FADD R21, R21, R22 ;  /* 0x0000001615157221 */ /* 0x008fca0000000000 */
        /* <DEDUP_REMOVED lines=11> */
[----:B-1----:R-:W-:-:S04]  /*0680*/  IMAD.WIDE.U32 R12, R0, 0x4, R10 ;  /* 0x00000004000c7825 */ /* 0x002fc800078e000a */
[----:B------:R-:W-:-:S04]  /*0690*/  IMAD.WIDE.U32 R8, R0, 0x4, R6 ;  /* 0x0000000400087825 */ /* 0x000fc800078e0006 */
        /* <DEDUP_REMOVED lines=23> */
[----:B------:R-:W2:Y:S04]  /*0810*/  LDG.E R10, desc[UR4][R10.64] ;  /* 0x000000040a0a7981 */ /* 0x000ea8000c1e1900 */
[----:B------:R-:W2:Y:S01]  /*0820*/  LDG.E R7, desc[UR4][R6.64] ;  /* 0x0000000406077981 */ /* 0x000ea2000c1e1900 */
[----:B------:R-:W-:-:S04]  /*0830*/  IADD3 R4, PT, PT, R4, 0x10, RZ ;  /* 0x0000001004047810 */ /* 0x000fc80007ffe0ff */
[----:B------:R-:W-:Y:S01]  /*0840*/  ISETP.NE.AND P1, PT, R4, RZ, PT ;  /* 0x000000ff0400720c */ /* 0x000fe20003f25270 */
[C---:B-1----:R-:W-:Y:S01]  /*0850*/  IMAD.WIDE.U32 R14, R0.reuse, 0x4, R18 ;  /* 0x00000004000e7825 */ /* 0x042fe200078e0012 */
[----:B------:R-:W-:-:S03]  /*0860*/  LEA R5, R0, R5, 0x4 ;  /* 0x0000000500057211 */ /* 0x000fc600078e20ff */
[----:B--2---:R-:W-:-:S05]  /*0870*/  FADD R17, R10, R7 ;  /* 0x000000070a117221 */ /* 0x004fca0000000000 */
[----:B------:R3:W-:Y:S03]  /*0880*/  STG.E desc[UR4][R14.64], R17 ;  /* 0x000000110e007986 */ /* 0x0007e6000c101904 */
[----:B------:R-:W-:Y:S05]  /*0890*/  @P1 BRA `(.L_x_1) ;  /* 0xfffffff800241947 */ /* 0x000fea000383ffff */
.L_x_0:
[----:B0-----:R-:W-:Y:S05]  /*08a0*/  @!P0 EXIT ;  /* 0x000000000000894d */ /* 0x001fea0003800000 */
[----:B------:R-:W-:Y:S02]  /*08b0*/  ISETP.GE.U32.AND P0, PT, R20, 0x8, PT ;  /* 0x000000081400780c */ /* 0x000fe40003f06070 */
[----:B---3--:R-:W-:-:S04]  /*08c0*/  LOP3.LUT R18, R0, 0x7, RZ, 0xc0, !PT ;  /* 0x0000000700127812 */ /* 0x008fc800078ec0ff */
[----:B------:R-:W-:-:S07]  /*08d0*/  ISETP.NE.AND P1, PT, R18, RZ, PT ;  /* 0x000000ff1200720c */ /* 0x000fce0003f25270 */
[----:B------:R-:W-:Y:S06]  /*08e0*/  @!P0 BRA `(.L_x_2) ;  /* 0x0000000000f48947 */ /* 0x000fec0003800000 */
[----:B------:R-:W0:Y:S01]  /*08f0*/  LDC.64 R4, c[0x0][0x380] ;  /* 0x0000e000ff047b82 */ /* 0x000e220000000a00 */
[----:B------:R-:W-:-:S07]  /*0900*/  IMAD R11, R2, R0, R3 ;  /* 0x00000000020b7224 */ /* 0x000fce00078e0203 */
[----:B------:R-:W1:Y:S08]  /*0910*/  LDC.64 R6, c[0x0][0x388] ;  /* 0x0000e200ff067b82 */ /* 0x000e700000000a00 */
[----:B------:R-:W2:Y:S01]  /*0920*/  LDC.64 R8, c[0x0][0x390] ;  /* 0x0000e400ff087b82 */ /* 0x000ea20000000a00 */
[----:B0-----:R-:W-:-:S05]  /*0930*/  IMAD.WIDE R4, R11, 0x4, R4 ;  /* 0x000000040b047825 */ /* 0x001fca00078e0204 */
[----:B------:R-:W3:Y:S01]  /*0940*/  LDG.E R10, desc[UR4][R4.64] ;  /* 0x00000004040a7981 */ /* 0x000ee2000c1e1900 */
[----:B-1----:R-:W-:-:S05]  /*0950*/  IMAD.WIDE R6, R11, 0x4, R6 ;  /* 0x000000040b067825 */ /* 0x002fca00078e0206 */
[----:B------:R-:W3:Y:S01]  /*0960*/  LDG.E R13, desc[UR4][R6.64] ;  /* 0x00000004060d7981 */ /* 0x000ee2000c1e1900 */
[----:B--2---:R-:W-:-:S04]  /*0970*/  IMAD.WIDE R8, R11, 0x4, R8 ;  /* 0x000000040b087825 */ /* 0x004fc800078e0208 */
[----:B---3--:R-:W-:Y:S01]  /*0980*/  FADD R19, R10, R13 ;  /* 0x0000000d0a137221 */ /* 0x008fe20000000000 */
[----:B------:R-:W-:-:S04]  /*0990*/  IMAD.WIDE.U32 R10, R0, 0x4, R4 ;  /* 0x00000004000a7825 */ /* 0x000fc800078e0004 */
[C---:B------:R-:W-:Y:S01]  /*09a0*/  IMAD.WIDE.U32 R12, R0.reuse, 0x4, R6 ;  /* 0x00000004000c7825 */ /* 0x040fe200078e0006 */
        /* <DEDUP_REMOVED lines=11> */
[----:B0-----:R-:W-:-:S04]  /*0a60*/  IMAD.WIDE.U32 R8, R0, 0x4, R4 ;  /* 0x0000000400087825 */ /* 0x001fc800078e0004 */
[----:B------:R-:W-:-:S04]  /*0a70*/  IMAD.WIDE.U32 R10, R0, 0x4, R6 ;  /* 0x00000004000a7825 */ /* 0x000fc800078e0006 */
        /* <DEDUP_REMOVED lines=10> */
[----:B-1----:R-:W3:Y:S01]  /*0b20*/  LDG.E R21, desc[UR4][R6.64] ;  /* 0x0000000406157981 */ /* 0x002ee2000c1e1900 */
        /* <DEDUP_REMOVED lines=12> */
[----:B--2---:R-:W2:Y:S04]  /*0bf0*/  LDG.E R19, desc[UR4][R4.64] ;  /* 0x0000000404137981 */ /* 0x004ea8000c1e1900 */
[----:B------:R-:W2:Y:S01]  /*0c00*/  LDG.E R20, desc[UR4][R6.64] ;  /* 0x0000000406147981 */ /* 0x000ea2000c1e1900 */
[----:B------:R-:W-:-:S04]  /*0c10*/  IMAD.WIDE.U32 R12, R0, 0x4, R16 ;  /* 0x00000004000c7825 */ /* 0x000fc800078e0010 */
[----:B------:R-:W-:-:S04]  /*0c20*/  IMAD.WIDE.U32 R8, R0, 0x4, R4 ;  /* 0x0000000400087825 */ /* 0x000fc800078e0004 */
[----:B------:R-:W-:-:S04]  /*0c30*/  IMAD.WIDE.U32 R10, R0, 0x4, R6 ;  /* 0x00000004000a7825 */ /* 0x000fc800078e0006 */
[----:B--2---:R-:W-:-:S05]  /*0c40*/  FADD R19, R19, R20 ;  /* 0x0000001413137221 */ /* 0x004fca0000000000 */
[----:B------:R2:W-:Y:S04]  /*0c50*/  STG.E desc[UR4][R12.64], R19 ;  /* 0x000000130c007986 */ /* 0x0005e8000c101904 */
[----:B------:R-:W0:Y:S04]  /*0c60*/  LDG.E R8, desc[UR4][R8.64] ;  /* 0x0000000408087981 */ /* 0x000e28000c1e1900 */
[----:B------:R-:W0:Y:S01]  /*0c70*/  LDG.E R11, desc[UR4][R10.64] ;  /* 0x000000040a0b7981 */ /* 0x000e22000c1e1900 */
[----:B-1----:R-:W-:Y:S01]  /*0c80*/  IMAD.WIDE.U32 R14, R0, 0x4, R12 ;  /* 0x00000004000e7825 */ /* 0x002fe200078e000c */
[----:B------:R-:W-:-:S03]  /*0c90*/  IADD3 R2, PT, PT, R2, 0x8, RZ ;  /* 0x0000000802027810 */ /* 0x000fc60007ffe0ff */
[----:B0-----:R-:W-:-:S05]  /*0ca0*/  FADD R17, R8, R11 ;  /* 0x0000000b08117221 */ /* 0x001fca0000000000 */
[----:B------:R2:W-:Y:S02]  /*0cb0*/  STG.E desc[UR4][R14.64], R17 ;  /* 0x000000110e007986 */ /* 0x0005e4000c101904 */
.L_x_2:
[----:B------:R-:W-:Y:S05]  /*0cc0*/  @!P1 EXIT ;  /* 0x000000000000994d */ /* 0x000fea0003800000 */
[----:B------:R-:W-:Y:S02]  /*0cd0*/  ISETP.GE.U32.AND P0, PT, R18, 0x4, PT ;  /* 0x000000041200780c */ /* 0x000fe40003f06070 */
[----:B------:R-:W-:-:S04]  /*0ce0*/  LOP3.LUT R4, R0, 0x3, RZ, 0xc0, !PT ;  /* 0x0000000300047812 */ /* 0x000fc800078ec0ff */
[----:B------:R-:W-:-:S07]  /*0cf0*/  ISETP.NE.AND P1, PT, R4, RZ, PT ;  /* 0x000000ff0400720c */ /* 0x000fce0003f25270 */
[----:B------:R-:W-:Y:S06]  /*0d00*/  @!P0 BRA `(.L_x_3) ;  /* 0x0000000000848947 */ /* 0x000fec0003800000 */
[----:B------:R-:W0:Y:S01]  /*0d10*/  LDC.64 R6, c[0x0][0x380] ;  /* 0x0000e000ff067b82 */ /* 0x000e220000000a00 */
[----:B--2---:R-:W-:-:S07]  /*0d20*/  IMAD R13, R2, R0, R3 ;  /* 0x00000000020d7224 */ /* 0x004fce00078e0203 */
[----:B------:R-:W1:Y:S08]  /*0d30*/  LDC.64 R8, c[0x0][0x388] ;  /* 0x0000e200ff087b82 */ /* 0x000e700000000a00 */
[----:B------:R-:W2:Y:S01]  /*0d40*/  LDC.64 R10, c[0x0][0x390] ;  /* 0x0000e400ff0a7b82 */ /* 0x000ea20000000a00 */
[----:B0-----:R-:W-:-:S05]  /*0d50*/  IMAD.WIDE R6, R13, 0x4, R6 ;  /* 0x000000040d067825 */ /* 0x001fca00078e0206 */
[----:B------:R-:W3:Y:S01]  /*0d60*/  LDG.E R5, desc[UR4][R6.64] ;  /* 0x0000000406057981 */ /* 0x000ee2000c1e1900 */
[----:B-1----:R-:W-:-:S05]  /*0d70*/  IMAD.WIDE R8, R13, 0x4, R8 ;  /* 0x000000040d087825 */ /* 0x002fca00078e0208 */
[----:B------:R-:W3:Y:S01]  /*0d80*/  LDG.E R12, desc[UR4][R8.64] ;  /* 0x00000004080c7981 */ /* 0x000ee2000c1e1900 */
[----:B------:R-:W-:-:S04]  /*0d90*/  IMAD.WIDE.U32 R14, R0, 0x4, R8 ;  /* 0x00000004000e7825 */ /* 0x000fc800078e0008 */
[----:B--2---:R-:W-:-:S04]  /*0da0*/  IMAD.WIDE R10, R13, 0x4, R10 ;  /* 0x000000040d0a7825 */ /* 0x004fc800078e020a */
[----:B---3--:R-:W-:Y:S01]  /*0db0*/  FADD R5, R5, R12 ;  /* 0x0000000c05057221 */ /* 0x008fe20000000000 */
        /* <DEDUP_REMOVED lines=18> */
[----:B------:R-:W-:Y:S01]  /*0ee0*/  IMAD.WIDE.U32 R14, R0, 0x4, R18 ;  /* 0x00000004000e7825 */ /* 0x000fe200078e0012 */
[----:B------:R-:W-:-:S03]  /*0ef0*/  IADD3 R2, PT, PT, R2, 0x4, RZ ;  /* 0x0000000402027810 */ /* 0x000fc60007ffe0ff */
[----:B--2---:R-:W-:-:S05]  /*0f00*/  FADD R5, R10, R13 ;  /* 0x0000000d0a057221 */ /* 0x004fca0000000000 */
[----:B------:R1:W-:Y:S02]  /*0f10*/  STG.E desc[UR4][R14.64], R5 ;  /* 0x000000050e007986 */ /* 0x0003e4000c101904 */
.L_x_3:
[----:B------:R-:W-:Y:S05]  /*0f20*/  @!P1 EXIT ;  /* 0x000000000000994d */ /* 0x000fea0003800000 */
[----:B------:R-:W0:Y:S01]  /*0f30*/  LDC.64 R6, c[0x0][0x390] ;  /* 0x0000e400ff067b82 */ /* 0x000e220000000a00 */
[----:B-12---:R-:W-:Y:S01]  /*0f40*/  IMAD R15, R2, R0, R3 ;  /* 0x00000000020f7224 */ /* 0x006fe200078e0203 */
[----:B------:R-:W-:-:S06]  /*0f50*/  IADD3 R14, PT, PT, -R4, RZ, RZ ;  /* 0x000000ff040e7210 */ /* 0x000fcc0007ffe1ff */
[----:B------:R-:W1:Y:S08]  /*0f60*/  LDC.64 R8, c[0x0][0x380] ;  /* 0x0000e000ff087b82 */ /* 0x000e700000000a00 */
[----:B------:R-:W2:Y:S02]  /*0f70*/  LDC.64 R10, c[0x0][0x388] ;  /* 0x0000e200ff0a7b82 */ /* 0x000ea40000000a00 */
.L_x_4:
[----:B--2---:R-:W-:-:S04]  /*0f80*/  IMAD.WIDE R4, R15, 0x4, R10 ;  /* 0x000000040f047825 */ /* 0x004fc800078e020a */
[C---:B-1----:R-:W-:Y:S02]  /*0f90*/  IMAD.WIDE R12, R15.reuse, 0x4, R8 ;  /* 0x000000040f0c7825 */ /* 0x042fe400078e0208 */
[----:B------:R-:W2:Y:S04]  /*0fa0*/  LDG.E R5, desc[UR4][R4.64] ;  /* 0x0000000404057981 */ /* 0x000ea8000c1e1900 */
[----:B------:R-:W2:Y:S01]  /*0fb0*/  LDG.E R12, desc[UR4][R12.64] ;  /* 0x000000040c0c7981 */ /* 0x000ea2000c1e1900 */
[----:B------:R-:W-:Y:S01]  /*0fc0*/  IADD3 R14, PT, PT, R14, 0x1, RZ ;  /* 0x000000010e0e7810 */ /* 0x000fe20007ffe0ff */
[C---:B0--3--:R-:W-:Y:S01]  /*0fd0*/  IMAD.WIDE R2, R15.reuse, 0x4, R6 ;  /* 0x000000040f027825 */ /* 0x049fe200078e0206 */
[----:B------:R-:W-:Y:S02]  /*0fe0*/  IADD3 R15, PT, PT, R15, R0, RZ ;  /* 0x000000000f0f7210 */ /* 0x000fe40007ffe0ff */
[----:B------:R-:W-:Y:S01]  /*0ff0*/  ISETP.NE.AND P0, PT, R14, RZ, PT ;  /* 0x000000ff0e00720c */ /* 0x000fe20003f05270 */
[----:B--2---:R-:W-:-:S05]  /*1000*/  FADD R17, R12, R5 ;  /* 0x000000050c117221 */ /* 0x004fca0000000000 */
[----:B------:R3:W-:Y:S07]  /*1010*/  STG.E desc[UR4][R2.64], R17 ;  /* 0x0000001102007986 */ /* 0x0007ee000c101904 */
[----:B------:R-:W-:Y:S05]  /*1020*/  @P0 BRA `(.L_x_4) ;  /* 0xfffffffc00d40947 */ /* 0x000fea000383ffff */
[----:B------:R-:W-:Y:S05]  /*1030*/  EXIT ;  /* 0x000000000000794d */ /* 0x000fea0003800000 */
.L_x_5:
[----:B------:R-:W-:-:S00]  /*1040*/  BRA `(.L_x_5) ;  /* 0xfffffffc00fc7947 */ /* 0x000fc0000383ffff */
[----:B------:R-:W-:-:S00]  /*1050*/  NOP ;  /* 0x0000000000007918 */ /* 0x000fc00000000000 */
        /* <DEDUP_REMOVED lines=10> */
.L_x_13:


//--------------------- .text._Z13matrixAddRowsPfS_S_i --------------------------
	.section	.text._Z13matrixAddRowsPfS_S_i,"ax",@progbits
	.align	128
        .global         _Z13matrixAddRowsPfS_S_i
        .type           _Z13matrixAddRowsPfS_S_i,@function
        .size           _Z13matrixAddRowsPfS_S_i,(.L_x_14 - _Z13matrixAddRowsPfS_S_i)
        .other          _Z13matrixAddRowsPfS_S_i,@"STO_CUDA_ENTRY STV_DEFAULT"
_Z13matrixAddRowsPfS_S_i:
.text._Z13matrixAddRowsPfS_S_i:
[----:B------:R-:W-:Y:S01]  /*0000*/  LDC R1, c[0x0][0x37c] ;  /* 0x0000df00ff017b82 */ /* 0x000fe20000000800 */
[----:B------:R-:W0:Y:S07]  /*0010*/  S2R R0, SR_TID.Y ;  /* 0x0000000000007919 */ /* 0x000e2e0000002200 */
[----:B------:R-:W0:Y:S08]  /*0020*/  S2UR UR4, SR_CTAID.Y ;  /* 0x00000000000479c3 */ /* 0x000e300000002600 */
[----:B------:R-:W0:Y:S08]  /*0030*/  LDC R3, c[0x0][0x364] ;  /* 0x0000d900ff037b82 */ /* 0x000e300000000800 */
[----:B------:R-:W1:Y:S01]  /*0040*/  LDC R2, c[0x0][0x398] ;  /* 0x0000e600ff027b82 */ /* 0x000e620000000800 */
[----:B0-----:R-:W-:Y:S01]  /*0050*/  IMAD R3, R3, UR4, R0 ;  /* 0x0000000403037c24 */ /* 0x001fe2000f8e0200 */
[----:B-1----:R-:W-:-:S04]  /*0060*/  ISETP.GE.AND P0, PT, R2, 0x1, PT ;  /* 0x000000010200780c */ /* 0x002fc80003f06270 */
[----:B------:R-:W-:-:S13]  /*0070*/  ISETP.GE.OR P0, PT, R3, R2, !P0 ;  /* 0x000000020300720c */ /* 0x000fda0004706670 */
[----:B------:R-:W-:Y:S05]  /*0080*/  @P0 EXIT ;  /* 0x000000000000094d */ /* 0x000fea0003800000 */
[C---:B------:R-:W-:Y:S01]  /*0090*/  ISETP.GE.U32.AND P1, PT, R2.reuse, 0x10, PT ;  /* 0x000000100200780c */ /* 0x040fe20003f26070 */
[----:B------:R-:W0:Y:S01]  /*00a0*/  LDCU.64 UR4, c[0x0][0x358] ;  /* 0x00006b00ff0477ac */ /* 0x000e220008000a00 */
[----:B------:R-:W-:Y:S01]  /*00b0*/  LOP3.LUT R14, R2, 0xf, RZ, 0xc0, !PT ;  /* 0x0000000f020e7812 */ /* 0x000fe200078ec0ff */
[----:B------:R-:W-:Y:S02]  /*00c0*/  IMAD R0, R3, R2, RZ ;  /* 0x0000000203007224 */ /* 0x000fe400078e02ff */
[----:B------:R-:W-:Y:S01]  /*00d0*/  IMAD.MOV.U32 R3, RZ, RZ, RZ ;  /* 0x000000ffff037224 */ /* 0x000fe200078e00ff */
[----:B------:R-:W-:-:S07]  /*00e0*/  ISETP.NE.AND P0, PT, R14, RZ, PT ;  /* 0x000000ff0e00720c */ /* 0x000fce0003f05270 */
[----:B------:R-:W-:Y:S06]  /*00f0*/  @!P1 BRA `(.L_x_6) ;  /* 0x0000000400689947 */ /* 0x000fec0003800000 */
[----:B------:R-:W1:Y:S01]  /*0100*/  LDCU.128 UR8, c[0x0][0x380] ;  /* 0x00007000ff0877ac */ /* 0x000e620008000c00 */
[----:B------:R-:W-:Y:S02]  /*0110*/  HFMA2 R4, -RZ, RZ, 0, 1.9073486328125e-06 ;  /* 0x00000020ff047431 */ /* 0x000fe400000001ff */
[----:B------:R-:W-:Y:S01]  /*0120*/  IMAD.MOV.U32 R5, RZ, RZ, 0x0 ;  /* 0x00000000ff057424 */ /* 0x000fe200078e00ff */
[----:B------:R-:W-:Y:S01]  /*0130*/  LOP3.LUT R3, R2, 0x7ffffff0, RZ, 0xc0, !PT ;  /* 0x7ffffff002037812 */ /* 0x000fe200078ec0ff */
[----:B------:R-:W2:Y:S03]  /*0140*/  LDCU.64 UR6, c[0x0][0x390] ;  /* 0x00007200ff0677ac */ /* 0x000ea60008000a00 */
[----:B------:R-:W-:Y:S01]  /*0150*/  IADD3 R10, PT, PT, -R3, RZ, RZ ;  /* 0x000000ff030a7210 */ /* 0x000fe20007ffe1ff */
[----:B------:R-:W-:-:S03]  /*0160*/  IMAD.WIDE.U32 R4, R0, 0x4, R4 ;  /* 0x0000000400047825 */ /* 0x000fc600078e0004 */
[C---:B-1----:R-:W-:Y:S02]  /*0170*/  IADD3 R11, P2, PT, R4.reuse, UR10, RZ ;  /* 0x0000000a040b7c10 */ /* 0x042fe4000ff5e0ff */
[C---:B------:R-:W-:Y:S02]  /*0180*/  IADD3 R6, P3, PT, R4.reuse, UR8, RZ ;  /* 0x0000000804067c10 */ /* 0x040fe4000ff7e0ff */
[----:B--2---:R-:W-:Y:S02]  /*0190*/  IADD3 R13, P1, PT, R4, UR6, RZ ;  /* 0x00000006040d7c10 */ /* 0x004fe4000ff3e0ff */
[C---:B------:R-:W-:Y:S02]  /*01a0*/  IADD3.X R12, PT, PT, R5.reuse, UR11, RZ, P2, !PT ;  /* 0x0000000b050c7c10 */ /* 0x040fe400097fe4ff */
[C---:B------:R-:W-:Y:S02]  /*01b0*/  IADD3.X R16, PT, PT, R5.reuse, UR7, RZ, P1, !PT ;  /* 0x0000000705107c10 */ /* 0x040fe40008ffe4ff */
[----:B------:R-:W-:-:S07]  /*01c0*/  IADD3.X R7, PT, PT, R5, UR9, RZ, P3, !PT ;  /* 0x0000000905077c10 */ /* 0x000fce0009ffe4ff */
.L_x_7:
[----:B------:R-:W-:Y:S01]  /*01d0*/  IMAD.MOV.U32 R4, RZ, RZ, R11 ;  /* 0x000000ffff047224 */ /* 0x000fe200078e000b */
[----:B------:R-:W-:Y:S01]  /*01e0*/  MOV R5, R12 ;  /* 0x0000000c00057202 */ /* 0x000fe20000000f00 */
[----:B0-2---:R-:W2:Y:S04]  /*01f0*/  LDG.E R8, desc[UR4][R6.64+-0x20] ;  /* 0xffffe00406087981 */ /* 0x005ea8000c1e1900 */
[----:B------:R-:W2:Y:S02]  /*0200*/  LDG.E R9, desc[UR4][R4.64+-0x20] ;  /* 0xffffe00404097981 */ /* 0x000ea4000c1e1900 */
[----:B--2---:R-:W-:Y:S01]  /*0210*/  FADD R11, R8, R9 ;  /* 0x00000009080b7221 */ /* 0x004fe20000000000 */
[----:B------:R-:W-:Y:S01]  /*0220*/  IMAD.MOV.U32 R8, RZ, RZ, R13 ;  /* 0x000000ffff087224 */ /* 0x000fe200078e000d */
[----:B------:R-:W-:-:S05]  /*0230*/  MOV R9, R16 ;  /* 0x0000001000097202 */ /* 0x000fca0000000f00 */
[----:B------:R0:W-:Y:S04]  /*0240*/  STG.E desc[UR4][R8.64+-0x20], R11 ;  /* 0xffffe00b08007986 */ /* 0x0001e8000c101904 */
[----:B------:R-:W2:Y:S04]  /*0250*/  LDG.E R12, desc[UR4][R6.64+-0x1c] ;  /* 0xffffe404060c7981 */ /* 0x000ea8000c1e1900 */
[----:B------:R-:W2:Y:S02]  /*0260*/  LDG.E R13, desc[UR4][R4.64+-0x1c] ;  /* 0xffffe404040d7981 */ /* 0x000ea4000c1e1900 */
[----:B--2---:R-:W-:-:S05]  /*0270*/  FADD R13, R12, R13 ;  /* 0x0000000d0c0d7221 */ /* 0x004fca0000000000 */
[----:B------:R1:W-:Y:S04]  /*0280*/  STG.E desc[UR4][R8.64+-0x1c], R13 ;  /* 0xffffe40d08007986 */ /* 0x0003e8000c101904 */
[----:B------:R-:W2:Y:S04]  /*0290*/  LDG.E R12, desc[UR4][R6.64+-0x18] ;  /* 0xffffe804060c7981 */ /* 0x000ea8000c1e1900 */
[----:B------:R-:W2:Y:S02]  /*02a0*/  LDG.E R15, desc[UR4][R4.64+-0x18] ;  /* 0xffffe804040f7981 */ /* 0x000ea4000c1e1900 */
[----:B--2---:R-:W-:-:S05]  /*02b0*/  FADD R15, R12, R15 ;  /* 0x0000000f0c0f7221 */ /* 0x004fca0000000000 */
[----:B------:R2:W-:Y:S04]  /*02c0*/  STG.E desc[UR4][R8.64+-0x18], R15 ;  /* 0xffffe80f08007986 */ /* 0x0005e8000c101904 */
[----:B------:R-:W3:Y:S04]  /*02d0*/  LDG.E R12, desc[UR4][R6.64+-0x14] ;  /* 0xffffec04060c7981 */ /* 0x000ee8000c1e1900 */
[----:B------:R-:W3:Y:S02]  /*02e0*/  LDG.E R17, desc[UR4][R4.64+-0x14] ;  /* 0xffffec0404117981 */ /* 0x000ee4000c1e1900 */
[----:B---3--:R-:W-:-:S05]  /*02f0*/  FADD R17, R12, R17 ;  /* 0x000000110c117221 */ /* 0x008fca0000000000 */
[----:B------:R3:W-:Y:S04]  /*0300*/  STG.E desc[UR4][R8.64+-0x14], R17 ;  /* 0xffffec1108007986 */ /* 0x0007e8000c101904 */
[----:B0-----:R-:W4:Y:S04]  /*0310*/  LDG.E R11, desc[UR4][R6.64+-0x10] ;  /* 0xfffff004060b7981 */ /* 0x001f28000c1e1900 */
[----:B------:R-:W4:Y:S02]  /*0320*/  LDG.E R12, desc[UR4][R4.64+-0x10] ;  /* 0xfffff004040c7981 */ /* 0x000f24000c1e1900 */
[----:B----4-:R-:W-:-:S05]  /*0330*/  FADD R11, R11, R12 ;  /* 0x0000000c0b0b7221 */ /* 0x010fca0000000000 */
[----:B------:R0:W-:Y:S04]  /*0340*/  STG.E desc[UR4][R8.64+-0x10], R11 ;  /* 0xfffff00b08007986 */ /* 0x0001e8000c101904 */
[----:B------:R-:W4:Y:S04]  /*0350*/  LDG.E R12, desc[UR4][R6.64+-0xc] ;  /* 0xfffff404060c7981 */ /* 0x000f28000c1e1900 */
[----:B-1----:R-:W4:Y:S02]  /*0360*/  LDG.E R13, desc[UR4][R4.64+-0xc] ;  /* 0xfffff404040d7981 */ /* 0x002f24000c1e1900 */
[----:B----4-:R-:W-:-:S05]  /*0370*/  FADD R13, R12, R13 ;  /* 0x0000000d0c0d7221 */ /* 0x010fca0000000000 */
[----:B------:R1:W-:Y:S04]  /*0380*/  STG.E desc[UR4][R8.64+-0xc], R13 ;  /* 0xfffff40d08007986 */ /* 0x0003e8000c101904 */
[----:B------:R-:W4:Y:S04]  /*0390*/  LDG.E R12, desc[UR4][R6.64+-0x8] ;  /* 0xfffff804060c7981 */ /* 0x000f28000c1e1900 */
[----:B--2---:R-:W4:Y:S02]  /*03a0*/  LDG.E R15, desc[UR4][R4.64+-0x8] ;  /* 0xfffff804040f7981 */ /* 0x004f24000c1e1900 */
[----:B----4-:R-:W-:-:S05]  /*03b0*/  FADD R15, R12, R15 ;  /* 0x0000000f0c0f7221 */ /* 0x010fca0000000000 */
[----:B------:R2:W-:Y:S04]  /*03c0*/  STG.E desc[UR4][R8.64+-0x8], R15 ;  /* 0xfffff80f08007986 */ /* 0x0005e8000c101904 */
[----:B------:R-:W4:Y:S04]  /*03d0*/  LDG.E R12, desc[UR4][R6.64+-0x4] ;  /* 0xfffffc04060c7981 */ /* 0x000f28000c1e1900 */
[----:B---3--:R-:W4:Y:S02]  /*03e0*/  LDG.E R17, desc[UR4][R4.64+-0x4] ;  /* 0xfffffc0404117981 */ /* 0x008f24000c1e1900 */
[----:B----4-:R-:W-:-:S05]  /*03f0*/  FADD R17, R12, R17 ;  /* 0x000000110c117221 */ /* 0x010fca0000000000 */
        /* <DEDUP_REMOVED lines=26> */
[----:B--2---:R-:W4:Y:S01]  /*05a0*/  LDG.E R15, desc[UR4][R4.64+0x18] ;  /* 0x00001804040f7981 */ /* 0x004f22000c1e1900 */
[----:B------:R-:W-:Y:S02]  /*05b0*/  VIADD R10, R10, 0x10 ;  /* 0x000000100a0a7836 */ /* 0x000fe40000000000 */
[----:B----4-:R-:W-:-:S05]  /*05c0*/  FADD R15, R12, R15 ;  /* 0x0000000f0c0f7221 */ /* 0x010fca0000000000 */
[----:B------:R2:W-:Y:S04]  /*05d0*/  STG.E desc[UR4][R8.64+0x18], R15 ;  /* 0x0000180f08007986 */ /* 0x0005e8000c101904 */
[----:B------:R4:W5:Y:S04]  /*05e0*/  LDG.E R12, desc[UR4][R6.64+0x1c] ;  /* 0x00001c04060c7981 */ /* 0x000968000c1e1900 */
[----:B---3--:R-:W5:Y:S01]  /*05f0*/  LDG.E R17, desc[UR4][R4.64+0x1c] ;  /* 0x00001c0404117981 */ /* 0x008f62000c1e1900 */
[----:B------:R-:W-:Y:S02]  /*0600*/  ISETP.NE.AND P1, PT, R10, RZ, PT ;  /* 0x000000ff0a00720c */ /* 0x000fe40003f25270 */
[----:B0-----:R-:W-:-:S02]  /*0610*/  IADD3 R11, P3, PT, R4, 0x40, RZ ;  /* 0x00000040040b7810 */ /* 0x001fc40007f7e0ff */
[----:B-1----:R-:W-:Y:S02]  /*0620*/  IADD3 R13, P2, PT, R8, 0x40, RZ ;  /* 0x00000040080d7810 */ /* 0x002fe40007f5e0ff */
[----:B----4-:R-:W-:Y:S02]  /*0630*/  IADD3 R6, P4, PT, R6, 0x40, RZ ;  /* 0x0000004006067810 */ /* 0x010fe40007f9e0ff */
[----:B------:R-:W-:Y:S02]  /*0640*/  IADD3.X R16, PT, PT, RZ, R9, RZ, P2, !PT ;  /* 0x00000009ff107210 */ /* 0x000fe400017fe4ff */
[----:B------:R-:W-:Y:S01]  /*0650*/  IADD3.X R7, PT, PT, RZ, R7, RZ, P4, !PT ;  /* 0x00000007ff077210 */ /* 0x000fe200027fe4ff */
[----:B-----5:R-:W-:Y:S01]  /*0660*/  FADD R17, R12, R17 ;  /* 0x000000110c117221 */ /* 0x020fe20000000000 */
[----:B------:R-:W-:-:S04]  /*0670*/  IMAD.X R12, RZ, RZ, R5, P3 ;  /* 0x000000ffff0c7224 */ /* 0x000fc800018e0605 */
[----:B------:R2:W-:Y:S01]  /*0680*/  STG.E desc[UR4][R8.64+0x1c], R17 ;  /* 0x00001c1108007986 */ /* 0x0005e2000c101904 */
[----:B------:R-:W-:Y:S05]  /*0690*/  @P1 BRA `(.L_x_7) ;  /* 0xfffffff800cc1947 */ /* 0x000fea000383ffff */
.L_x_6:
[----:B0-----:R-:W-:Y:S05]  /*06a0*/  @!P0 EXIT ;  /* 0x000000000000894d */ /* 0x001fea0003800000 */
[----:B------:R-:W-:Y:S02]  /*06b0*/  ISETP.GE.U32.AND P1, PT, R14, 0x8, PT ;  /* 0x000000080e00780c */ /* 0x000fe40003f26070 */
[----:B------:R-:W-:-:S04]  /*06c0*/  LOP3.LUT R16, R2, 0x7, RZ, 0xc0, !PT ;  /* 0x0000000702107812 */ /* 0x000fc800078ec0ff */
[----:B------:R-:W-:-:S07]  /*06d0*/  ISETP.NE.AND P0, PT, R16, RZ, PT ;  /* 0x000000ff1000720c */ /* 0x000fce0003f05270 */
[----:B------:R-:W-:Y:S06]  /*06e0*/  @!P1 BRA `(.L_x_8) ;  /* 0x0000000000d09947 */ /* 0x000fec0003800000 */
[----:B------:R-:W0:Y:S01]  /*06f0*/  LDC.64 R10, c[0x0][0x380] ;  /* 0x0000e000ff0a7b82 */ /* 0x000e220000000a00 */
[C---:B------:R-:W-:Y:S01]  /*0700*/  IMAD.IADD R5, R0.reuse, 0x1, R3 ;  /* 0x0000000100057824 */ /* 0x040fe200078e0203 */
[----:B------:R-:W1:Y:S06]  /*0710*/  LDCU.128 UR8, c[0x0][0x380] ;  /* 0x00007000ff0877ac */ /* 0x000e6c0008000c00 */
[----:B------:R-:W3:Y:S08]  /*0720*/  LDC.64 R12, c[0x0][0x388] ;  /* 0x0000e200ff0c7b82 */ /* 0x000ef00000000a00 */
[----:B--2---:R-:W2:Y:S01]  /*0730*/  LDC.64 R8, c[0x0][0x390] ;  /* 0x0000e400ff087b82 */ /* 0x004ea20000000a00 */
[----:B------:R-:W-:Y:S01]  /*0740*/  IADD3 R17, P1, PT, R0, R3, RZ ;  /* 0x0000000300117210 */ /* 0x000fe20007f3e0ff */
[----:B------:R-:W4:Y:S01]  /*0750*/  LDCU.64 UR6, c[0x0][0x390] ;  /* 0x00007200ff0677ac */ /* 0x000f220008000a00 */
[----:B0-----:R-:W-:-:S06]  /*0760*/  IMAD.WIDE.U32 R10, R5, 0x4, R10 ;  /* 0x00000004050a7825 */ /* 0x001fcc00078e000a */
[----:B------:R-:W5:Y:S01]  /*0770*/  LDG.E R10, desc[UR4][R10.64] ;  /* 0x000000040a0a7981 */ /* 0x000f62000c1e1900 */
[----:B---3--:R-:W-:-:S06]  /*0780*/  IMAD.WIDE.U32 R12, R5, 0x4, R12 ;  /* 0x00000004050c7825 */ /* 0x008fcc00078e000c */
[----:B------:R-:W5:Y:S01]  /*0790*/  LDG.E R13, desc[UR4][R12.64] ;  /* 0x000000040c0d7981 */ /* 0x000f62000c1e1900 */
[----:B------:R-:W-:Y:S01]  /*07a0*/  IADD3.X R4, PT, PT, RZ, RZ, RZ, P1, !PT ;  /* 0x000000ffff047210 */ /* 0x000fe20000ffe4ff */
[----:B------:R-:W-:-:S03]  /*07b0*/  IMAD.SHL.U32 R14, R17, 0x4, RZ ;  /* 0x00000004110e7824 */ /* 0x000fc600078e00ff */
[----:B------:R-:W-:Y:S02]  /*07c0*/  SHF.L.U64.HI R17, R17, 0x2, R4 ;  /* 0x0000000211117819 */ /* 0x000fe40000010204 */
[C---:B-1----:R-:W-:Y:S02]  /*07d0*/  IADD3 R6, P1, PT, R14.reuse, UR8, RZ ;  /* 0x000000080e067c10 */ /* 0x042fe4000ff3e0ff */
[----:B------:R-:W-:Y:S02]  /*07e0*/  IADD3 R4, P2, PT, R14, UR10, RZ ;  /* 0x0000000a0e047c10 */ /* 0x000fe4000ff5e0ff */
[----:B------:R-:W-:Y:S01]  /*07f0*/  IADD3.X R7, PT, PT, R17, UR9, RZ, P1, !PT ;  /* 0x0000000911077c10 */ /* 0x000fe20008ffe4ff */
[----:B-----5:R-:W-:Y:S01]  /*0800*/  FADD R15, R10, R13 ;  /* 0x0000000d0a0f7221 */ /* 0x020fe20000000000 */
[----:B--2---:R-:W-:Y:S01]  /*0810*/  IMAD.WIDE.U32 R10, R5, 0x4, R8 ;  /* 0x00000004050a7825 */ /* 0x004fe200078e0008 */
[----:B------:R-:W-:-:S04]  /*0820*/  IADD3.X R5, PT, PT, R17, UR11, RZ, P2, !PT ;  /* 0x0000000b11057c10 */ /* 0x000fc800097fe4ff */
[----:B------:R0:W-:Y:S04]  /*0830*/  STG.E desc[UR4][R10.64], R15 ;  /* 0x0000000f0a007986 */ /* 0x0001e8000c101904 */
[----:B------:R-:W2:Y:S04]  /*0840*/  LDG.E R12, desc[UR4][R6.64+0x4] ;  /* 0x00000404060c7981 */ /* 0x000ea8000c1e1900 */
[----:B------:R-:W2:Y:S01]  /*0850*/  LDG.E R13, desc[UR4][R4.64+0x4] ;  /* 0x00000404040d7981 */ /* 0x000ea2000c1e1900 */
[----:B----4-:R-:W-:-:S04]  /*0860*/  IADD3 R8, P1, PT, R14, UR6, RZ ;  /* 0x000000060e087c10 */ /* 0x010fc8000ff3e0ff */
[----:B------:R-:W-:Y:S01]  /*0870*/  IADD3.X R9, PT, PT, R17, UR7, RZ, P1, !PT ;  /* 0x0000000711097c10 */ /* 0x000fe20008ffe4ff */
[----:B--2---:R-:W-:-:S05]  /*0880*/  FADD R13, R12, R13 ;  /* 0x0000000d0c0d7221 */ /* 0x004fca0000000000 */
[----:B------:R1:W-:Y:S04]  /*0890*/  STG.E desc[UR4][R8.64+0x4], R13 ;  /* 0x0000040d08007986 */ /* 0x0003e8000c101904 */
[----:B------:R-:W2:Y:S04]  /*08a0*/  LDG.E R12, desc[UR4][R6.64+0x8] ;  /* 0x00000804060c7981 */ /* 0x000ea8000c1e1900 */
[----:B------:R-:W2:Y:S02]  /*08b0*/  LDG.E R17, desc[UR4][R4.64+0x8] ;  /* 0x0000080404117981 */ /* 0x000ea4000c1e1900 */
[----:B--2---:R-:W-:-:S05]  /*08c0*/  FADD R17, R12, R17 ;  /* 0x000000110c117221 */ /* 0x004fca0000000000 */
[----:B------:R2:W-:Y:S04]  /*08d0*/  STG.E desc[UR4][R8.64+0x8], R17 ;  /* 0x0000081108007986 */ /* 0x0005e8000c101904 */
[----:B0-----:R-:W3:Y:S04]  /*08e0*/  LDG.E R10, desc[UR4][R6.64+0xc] ;  /* 0x00000c04060a7981 */ /* 0x001ee8000c1e1900 */
[----:B------:R-:W3:Y:S02]  /*08f0*/  LDG.E R11, desc[UR4][R4.64+0xc] ;  /* 0x00000c04040b7981 */ /* 0x000ee4000c1e1900 */
[----:B---3--:R-:W-:-:S05]  /*0900*/  FADD R11, R10, R11 ;  /* 0x0000000b0a0b7221 */ /* 0x008fca0000000000 */
[----:B------:R0:W-:Y:S04]  /*0910*/  STG.E desc[UR4][R8.64+0xc], R11 ;  /* 0x00000c0b08007986 */ /* 0x0001e8000c101904 */
[----:B------:R-:W3:Y:S04]  /*0920*/  LDG.E R10, desc[UR4][R6.64+0x10] ;  /* 0x00001004060a7981 */ /* 0x000ee8000c1e1900 */
[----:B------:R-:W3:Y:S02]  /*0930*/  LDG.E R15, desc[UR4][R4.64+0x10] ;  /* 0x00001004040f7981 */ /* 0x000ee4000c1e1900 */
[----:B---3--:R-:W-:-:S05]  /*0940*/  FADD R15, R10, R15 ;  /* 0x0000000f0a0f7221 */ /* 0x008fca0000000000 */
        /* <DEDUP_REMOVED lines=9> */
[----:B------:R-:W2:Y:S04]  /*09e0*/  LDG.E R10, desc[UR4][R6.64+0x1c] ;  /* 0x00001c04060a7981 */ /* 0x000ea8000c1e1900 */
[----:B0-----:R-:W2:Y:S01]  /*09f0*/  LDG.E R11, desc[UR4][R4.64+0x1c] ;  /* 0x00001c04040b7981 */ /* 0x001ea2000c1e1900 */
[----:B------:R-:W-:Y:S01]  /*0a00*/  IADD3 R3, PT, PT, R3, 0x8, RZ ;  /* 0x0000000803037810 */ /* 0x000fe20007ffe0ff */
[----:B--2---:R-:W-:-:S05]  /*0a10*/  FADD R11, R10, R11 ;  /* 0x0000000b0a0b7221 */ /* 0x004fca0000000000 */
[----:B------:R3:W-:Y:S02]  /*0a20*/  STG.E desc[UR4][R8.64+0x1c], R11 ;  /* 0x00001c0b08007986 */ /* 0x0007e4000c101904 */
.L_x_8:
[----:B------:R-:W-:Y:S05]  /*0a30*/  @!P0 EXIT ;  /* 0x000000000000894d */ /* 0x000fea0003800000 */
[----:B------:R-:W-:Y:S02]  /*0a40*/  ISETP.GE.U32.AND P1, PT, R16, 0x4, PT ;  /* 0x000000041000780c */ /* 0x000fe40003f26070 */
[----:B------:R-:W-:-:S04]  /*0a50*/  LOP3.LUT R2, R2, 0x3, RZ, 0xc0, !PT ;  /* 0x0000000302027812 */ /* 0x000fc800078ec0ff */
[----:B------:R-:W-:-:S07]  /*0a60*/  ISETP.NE.AND P0, PT, R2, RZ, PT ;  /* 0x000000ff0200720c */ /* 0x000fce0003f05270 */
[----:B------:R-:W-:Y:S06]  /*0a70*/  @!P1 BRA `(.L_x_9) ;  /* 0x0000000000909947 */ /* 0x000fec0003800000 */
[----:B------:R-:W0:Y:S01]  /*0a80*/  LDC.64 R4, c[0x0][0x380] ;  /* 0x0000e000ff047b82 */ /* 0x000e220000000a00 */
[----:B--23--:R-:W-:Y:S01]  /*0a90*/  IMAD.IADD R17, R0, 0x1, R3 ;  /* 0x0000000100117824 */ /* 0x00cfe200078e0203 */
[----:B------:R-:W1:Y:S01]  /*0aa0*/  LDCU.128 UR8, c[0x0][0x380] ;  /* 0x00007000ff0877ac */ /* 0x000e620008000c00 */
[----:B------:R-:W2:Y:S05]  /*0ab0*/  LDCU.64 UR6, c[0x0][0x390] ;  /* 0x00007200ff0677ac */ /* 0x000eaa0008000a00 */
[----:B------:R-:W3:Y:S08]  /*0ac0*/  LDC.64 R6, c[0x0][0x388] ;  /* 0x0000e200ff067b82 */ /* 0x000ef00000000a00 */
[----:B------:R-:W4:Y:S01]  /*0ad0*/  LDC.64 R12, c[0x0][0x390] ;  /* 0x0000e400ff0c7b82 */ /* 0x000f220000000a00 */
[----:B0-----:R-:W-:-:S06]  /*0ae0*/  IMAD.WIDE.U32 R8, R17, 0x4, R4 ;  /* 0x0000000411087825 */ /* 0x001fcc00078e0004 */
[----:B------:R-:W5:Y:S01]  /*0af0*/  LDG.E R8, desc[UR4][R8.64] ;  /* 0x0000000408087981 */ /* 0x000f62000c1e1900 */
[----:B---3--:R-:W-:-:S06]  /*0b00*/  IMAD.WIDE.U32 R10, R17, 0x4, R6 ;  /* 0x00000004110a7825 */ /* 0x008fcc00078e0006 */
[----:B------:R-:W5:Y:S01]  /*0b10*/  LDG.E R11, desc[UR4][R10.64] ;  /* 0x000000040a0b7981 */ /* 0x000f62000c1e1900 */
[----:B------:R-:W-:-:S04]  /*0b20*/  IADD3 R4, P1, PT, R0, R3, RZ ;  /* 0x0000000300047210 */ /* 0x000fc80007f3e0ff */
[----:B------:R-:W-:Y:S01]  /*0b30*/  IADD3.X R5, PT, PT, RZ, RZ, RZ, P1, !PT ;  /* 0x000000ffff057210 */ /* 0x000fe20000ffe4ff */
[----:B------:R-:W-:-:S03]  /*0b40*/  IMAD.SHL.U32 R16, R4, 0x4, RZ ;  /* 0x0000000404107824 */ /* 0x000fc600078e00ff */
[----:B------:R-:W-:Y:S02]  /*0b50*/  SHF.L.U64.HI R14, R4, 0x2, R5 ;  /* 0x00000002040e7819 */ /* 0x000fe40000010205 */
[C---:B-1----:R-:W-:Y:S02]  /*0b60*/  IADD3 R6, P1, PT, R16.reuse, UR8, RZ ;  /* 0x0000000810067c10 */ /* 0x042fe4000ff3e0ff */
[----:B------:R-:W-:Y:S01]  /*0b70*/  IADD3 R4, P2, PT, R16, UR10, RZ ;  /* 0x0000000a10047c10 */ /* 0x000fe2000ff5e0ff */
[----:B----4-:R-:W-:Y:S01]  /*0b80*/  IMAD.WIDE.U32 R12, R17, 0x4, R12 ;  /* 0x00000004110c7825 */ /* 0x010fe200078e000c */
[C---:B------:R-:W-:Y:S02]  /*0b90*/  IADD3.X R7, PT, PT, R14.reuse, UR9, RZ, P1, !PT ;  /* 0x000000090e077c10 */ /* 0x040fe40008ffe4ff */
[----:B------:R-:W-:Y:S01]  /*0ba0*/  IADD3.X R5, PT, PT, R14, UR11, RZ, P2, !PT ;  /* 0x0000000b0e057c10 */ /* 0x000fe200097fe4ff */
[----:B-----5:R-:W-:-:S05]  /*0bb0*/  FADD R15, R8, R11 ;  /* 0x0000000b080f7221 */ /* 0x020fca0000000000 */
[----:B------:R0:W-:Y:S04]  /*0bc0*/  STG.E desc[UR4][R12.64], R15 ;  /* 0x0000000f0c007986 */ /* 0x0001e8000c101904 */
[----:B------:R-:W3:Y:S04]  /*0bd0*/  LDG.E R10, desc[UR4][R6.64+0x4] ;  /* 0x00000404060a7981 */ /* 0x000ee8000c1e1900 */
[----:B------:R-:W3:Y:S01]  /*0be0*/  LDG.E R11, desc[UR4][R4.64+0x4] ;  /* 0x00000404040b7981 */ /* 0x000ee2000c1e1900 */
[----:B--2---:R-:W-:-:S04]  /*0bf0*/  IADD3 R8, P1, PT, R16, UR6, RZ ;  /* 0x0000000610087c10 */ /* 0x004fc8000ff3e0ff */
[----:B------:R-:W-:Y:S01]  /*0c00*/  IADD3.X R9, PT, PT, R14, UR7, RZ, P1, !PT ;  /* 0x000000070e097c10 */ /* 0x000fe20008ffe4ff */
[----:B---3--:R-:W-:-:S05]  /*0c10*/  FADD R11, R10, R11 ;  /* 0x0000000b0a0b7221 */ /* 0x008fca0000000000 */
[----:B------:R1:W-:Y:S04]  /*0c20*/  STG.E desc[UR4][R8.64+0x4], R11 ;  /* 0x0000040b08007986 */ /* 0x0003e8000c101904 */
[----:B------:R-:W2:Y:S04]  /*0c30*/  LDG.E R10, desc[UR4][R6.64+0x8] ;  /* 0x00000804060a7981 */ /* 0x000ea8000c1e1900 */
[----:B------:R-:W2:Y:S02]  /*0c40*/  LDG.E R17, desc[UR4][R4.64+0x8] ;  /* 0x0000080404117981 */ /* 0x000ea4000c1e1900 */
[----:B--2---:R-:W-:-:S05]  /*0c50*/  FADD R17, R10, R17 ;  /* 0x000000110a117221 */ /* 0x004fca0000000000 */
[----:B------:R1:W-:Y:S04]  /*0c60*/  STG.E desc[UR4][R8.64+0x8], R17 ;  /* 0x0000081108007986 */ /* 0x0003e8000c101904 */
[----:B------:R-:W2:Y:S04]  /*0c70*/  LDG.E R10, desc[UR4][R6.64+0xc] ;  /* 0x00000c04060a7981 */ /* 0x000ea8000c1e1900 */
[----:B0-----:R-:W2:Y:S01]  /*0c80*/  LDG.E R13, desc[UR4][R4.64+0xc] ;  /* 0x00000c04040d7981 */ /* 0x001ea2000c1e1900 */
[----:B------:R-:W-:Y:S01]  /*0c90*/  IADD3 R3, PT, PT, R3, 0x4, RZ ;  /* 0x0000000403037810 */ /* 0x000fe20007ffe0ff */
[----:B--2---:R-:W-:-:S05]  /*0ca0*/  FADD R13, R10, R13 ;  /* 0x0000000d0a0d7221 */ /* 0x004fca0000000000 */
[----:B------:R1:W-:Y:S02]  /*0cb0*/  STG.E desc[UR4][R8.64+0xc], R13 ;  /* 0x00000c0d08007986 */ /* 0x0003e4000c101904 */
.L_x_9:
[----:B------:R-:W-:Y:S05]  /*0cc0*/  @!P0 EXIT ;  /* 0x000000000000894d */ /* 0x000fea0003800000 */
[----:B------:R-:W0:Y:S01]  /*0cd0*/  LDC.64 R4, c[0x0][0x390] ;  /* 0x0000e400ff047b82 */ /* 0x000e220000000a00 */
[----:B------:R-:W-:Y:S02]  /*0ce0*/  IMAD.IADD R3, R0, 0x1, R3 ;  /* 0x0000000100037824 */ /* 0x000fe400078e0203 */
[----:B------:R-:W-:-:S05]  /*0cf0*/  IMAD.MOV R0, RZ, RZ, -R2 ;  /* 0x000000ffff007224 */ /* 0x000fca00078e0a02 */
[----:B------:R-:W4:Y:S08]  /*0d00*/  LDC.64 R6, c[0x0][0x388] ;  /* 0x0000e200ff067b82 */ /* 0x000f300000000a00 */
[----:B-123--:R-:W1:Y:S01]  /*0d10*/  LDC.64 R8, c[0x0][0x380] ;  /* 0x0000e000ff087b82 */ /* 0x00ee620000000a00 */
[----:B0-----:R-:W-:-:S04]  /*0d20*/  IMAD.WIDE.U32 R4, R3, 0x4, R4 ;  /* 0x0000000403047825 */ /* 0x001fc800078e0004 */
[----:B------:R-:W-:Y:S01]  /*0d30*/  IMAD.MOV.U32 R13, RZ, RZ, R5 ;  /* 0x000000ffff0d7224 */ /* 0x000fe200078e0005 */
[----:B------:R-:W-:Y:S01]  /*0d40*/  MOV R10, R4 ;  /* 0x00000004000a7202 */ /* 0x000fe20000000f00 */
[----:B----4-:R-:W-:-:S05]  /*0d50*/  IMAD.WIDE.U32 R6, R3, 0x4, R6 ;  /* 0x0000000403067825 */ /* 0x010fca00078e0006 */
[----:B------:R-:W-:Y:S01]  /*0d60*/  MOV R11, R7 ;  /* 0x00000007000b7202 */ /* 0x000fe20000000f00 */
[----:B-1----:R-:W-:-:S07]  /*0d70*/  IMAD.WIDE.U32 R8, R3, 0x4, R8 ;  /* 0x0000000403087825 */ /* 0x002fce00078e0008 */
.L_x_10:
[----:B0-----:R-:W-:Y:S01]  /*0d80*/  MOV R2, R8 ;  /* 0x0000000800027202 */ /* 0x001fe20000000f00 */
[----:B------:R-:W-:Y:S01]  /*0d90*/  IMAD.MOV.U32 R5, RZ, RZ, R11 ;  /* 0x000000ffff057224 */ /* 0x000fe200078e000b */
[----:B------:R-:W-:Y:S01]  /*0da0*/  MOV R4, R6 ;  /* 0x0000000600047202 */ /* 0x000fe20000000f00 */
[----:B------:R-:W-:-:S04]  /*0db0*/  IMAD.MOV.U32 R3, RZ, RZ, R9 ;  /* 0x000000ffff037224 */ /* 0x000fc800078e0009 */
[----:B------:R-:W2:Y:S04]  /*0dc0*/  LDG.E R5, desc[UR4][R4.64] ;  /* 0x0000000404057981 */ /* 0x000ea8000c1e1900 */
[----:B------:R0:W2:Y:S01]  /*0dd0*/  LDG.E R2, desc[UR4][R2.64] ;  /* 0x0000000402027981 */ /* 0x0000a2000c1e1900 */
[----:B------:R-:W-:-:S04]  /*0de0*/  IADD3 R0, PT, PT, R0, 0x1, RZ ;  /* 0x0000000100007810 */ /* 0x000fc80007ffe0ff */
[----:B------:R-:W-:Y:S02]  /*0df0*/  ISETP.NE.AND P0, PT, R0, RZ, PT ;  /* 0x000000ff0000720c */ /* 0x000fe40003f05270 */
[----:B------:R-:W-:Y:S01]  /*0e00*/  IADD3 R8, P3, PT, R8, 0x4, RZ ;  /* 0x0000000408087810 */ /* 0x000fe20007f7e0ff */
[----:B0-----:R-:W-:Y:S01]  /*0e10*/  IMAD.MOV.U32 R3, RZ, RZ, R13 ;  /* 0x000000ffff037224 */ /* 0x001fe200078e000d */
[----:B------:R-:W-:-:S03]  /*0e20*/  IADD3 R6, P2, PT, R6, 0x4, RZ ;  /* 0x0000000406067810 */ /* 0x000fc60007f5e0ff */
[----:B------:R-:W-:Y:S01]  /*0e30*/  IMAD.X R9, RZ, RZ, R9, P3 ;  /* 0x000000ffff097224 */ /* 0x000fe200018e0609 */
[----:B------:R-:W-:Y:S01]  /*0e40*/  IADD3.X R11, PT, PT, RZ, R11, RZ, P2, !PT ;  /* 0x0000000bff0b7210 */ /* 0x000fe200017fe4ff */
[----:B--2---:R-:W-:Y:S01]  /*0e50*/  FADD R7, R2, R5 ;  /* 0x0000000502077221 */ /* 0x004fe20000000000 */
[----:B------:R-:W-:Y:S02]  /*0e60*/  MOV R2, R10 ;  /* 0x0000000a00027202 */ /* 0x000fe40000000f00 */
[----:B------:R-:W-:-:S03]  /*0e70*/  IADD3 R10, P1, PT, R10, 0x4, RZ ;  /* 0x000000040a0a7810 */ /* 0x000fc60007f3e0ff */
[----:B------:R0:W-:Y:S02]  /*0e80*/  STG.E desc[UR4][R2.64], R7 ;  /* 0x0000000702007986 */ /* 0x0001e4000c101904 */
[----:B------:R-:W-:Y:S01]  /*0e90*/  IMAD.X R13, RZ, RZ, R13, P1 ;  /* 0x000000ffff0d7224 */ /* 0x000fe200008e060d */
[----:B------:R-:W-:Y:S07]  /*0ea0*/  @P0 BRA `(.L_x_10) ;  /* 0xfffffffc00b40947 */ /* 0x000fee000383ffff */
[----:B------:R-:W-:Y:S05]  /*0eb0*/  EXIT ;  /* 0x000000000000794d */ /* 0x000fea0003800000 */
.L_x_11:
        /* <DEDUP_REMOVED lines=12> */
.L_x_14:


//--------------------- .text._Z17matrixAddElementsPfS_S_i --------------------------
	.section	.text._Z17matrixAddElementsPfS_S_i,"ax",@progbits
	.align	128
        .global         _Z17matrixAddElementsPfS_S_i
        .type           _Z17matrixAddElementsPfS_S_i,@function
        .size           _Z17matrixAddElementsPfS_S_i,(.L_x_15 - _Z17matrixAddElementsPfS_S_i)
        .other          _Z17matrixAddElementsPfS_S_i,@"STO_CUDA_ENTRY STV_DEFAULT"
_Z17matrixAddElementsPfS_S_i:
.text._Z17matrixAddElementsPfS_S_i:
[----:B------:R-:W-:Y:S01]  /*0000*/  LDC R1, c[0x0][0x37c] ;  /* 0x0000df00ff017b82 */ /* 0x000fe20000000800 */
[----:B------:R-:W0:Y:S07]  /*0010*/  S2R R3, SR_TID.Y ;  /* 0x0000000000037919 */ /* 0x000e2e0000002200 */
[----:B------:R-:W0:Y:S01]  /*0020*/  LDC R0, c[0x0][0x364] ;  /* 0x0000d900ff007b82 */ /* 0x000e220000000800 */
[----:B------:R-:W1:Y:S01]  /*0030*/  LDCU UR6, c[0x0][0x398] ;  /* 0x00007300ff0677ac */ /* 0x000e620008000800 */
[----:B------:R-:W2:Y:S06]  /*0040*/  S2R R2, SR_TID.X ;  /* 0x0000000000027919 */ /* 0x000eac0000002100 */
[----:B------:R-:W0:Y:S08]  /*0050*/  S2UR UR4, SR_CTAID.Y ;  /* 0x00000000000479c3 */ /* 0x000e300000002600 */
[----:B------:R-:W2:Y:S08]  /*0060*/  S2UR UR5, SR_CTAID.X ;  /* 0x00000000000579c3 */ /* 0x000eb00000002500 */
[----:B------:R-:W2:Y:S01]  /*0070*/  LDC R7, c[0x0][0x360] ;  /* 0x0000d800ff077b82 */ /* 0x000ea20000000800 */
[----:B0-----:R-:W-:-:S02]  /*0080*/  IMAD R0, R0, UR4, R3 ;  /* 0x0000000400007c24 */ /* 0x001fc4000f8e0203 */
[----:B--2---:R-:W-:-:S05]  /*0090*/  IMAD R7, R7, UR5, R2 ;  /* 0x0000000507077c24 */ /* 0x004fca000f8e0202 */
[----:B------:R-:W-:-:S04]  /*00a0*/  VIMNMX R2, PT, PT, R0, R7, !PT ;  /* 0x0000000700027248 */ /* 0x000fc80007fe0100 */
[----:B-1----:R-:W-:-:S13]  /*00b0*/  ISETP.GE.AND P0, PT, R2, UR6, PT ;  /* 0x0000000602007c0c */ /* 0x002fda000bf06270 */
[----:B------:R-:W-:Y:S05]  /*00c0*/  @P0 EXIT ;  /* 0x000000000000094d */ /* 0x000fea0003800000 */
[----:B------:R-:W0:Y:S01]  /*00d0*/  LDC.64 R2, c[0x0][0x380] ;  /* 0x0000e000ff027b82 */ /* 0x000e220000000a00 */
[----:B------:R-:W1:Y:S01]  /*00e0*/  LDCU.64 UR4, c[0x0][0x358] ;  /* 0x00006b00ff0477ac */ /* 0x000e620008000a00 */
[----:B------:R-:W-:-:S06]  /*00f0*/  IMAD R9, R0, UR6, R7 ;  /* 0x0000000600097c24 */ /* 0x000fcc000f8e0207 */
[----:B------:R-:W2:Y:S08]  /*0100*/  LDC.64 R4, c[0x0][0x388] ;  /* 0x0000e200ff047b82 */ /* 0x000eb00000000a00 */
[----:B------:R-:W3:Y:S01]  /*0110*/  LDC.64 R6, c[0x0][0x390] ;  /* 0x0000e400ff067b82 */ /* 0x000ee20000000a00 */
[----:B0-----:R-:W-:-:S06]  /*0120*/  IMAD.WIDE R2, R9, 0x4, R2 ;  /* 0x0000000409027825 */ /* 0x001fcc00078e0202 */
[----:B-1----:R-:W4:Y:S01]  /*0130*/  LDG.E R2, desc[UR4][R2.64] ;  /* 0x0000000402027981 */ /* 0x002f22000c1e1900 */
[----:B--2---:R-:W-:-:S06]  /*0140*/  IMAD.WIDE R4, R9, 0x4, R4 ;  /* 0x0000000409047825 */ /* 0x004fcc00078e0204 */
[----:B------:R-:W4:Y:S01]  /*0150*/  LDG.E R5, desc[UR4][R4.64] ;  /* 0x0000000404057981 */ /* 0x000f22000c1e1900 */
[----:B---3--:R-:W-:-:S04]  /*0160*/  IMAD.WIDE R6, R9, 0x4, R6 ;  /* 0x0000000409067825 */ /* 0x008fc800078e0206 */
[----:B----4-:R-:W-:-:S05]  /*0170*/  FADD R9, R2, R5 ;  /* 0x0000000502097221 */ /* 0x010fca0000000000 */
[----:B------:R-:W-:Y:S01]  /*0180*/  STG.E desc[UR4][R6.64], R9 ;  /* 0x0000000906007986 */ /* 0x000fe2000c101904 */
[----:B------:R-:W-:Y:S05]  /*0190*/  EXIT ;  /* 0x000000000000794d */ /* 0x000fea0003800000 */
.L_x_12:
        /* <DEDUP_REMOVED lines=14> */
.L_x_15:


//--------------------- .nv.shared.reserved.0     --------------------------
	.section	.nv.shared.reserved.0,"aw",@nobits
	.weak		__nv_reservedSMEM_offset_0_alias
	.size		__nv_reservedSMEM_offset_0_alias, 0, 64
	.other		__nv_reservedSMEM_offset_0_alias,@"STO_CUDA_RESERVED_SHARED STV_DEFAULT"
__nv_reservedSMEM_offset_0_alias:
	.zero		0
	.zero		64


//--------------------- .nv.constant0._Z13matrixAddColsPfS_S_i --------------------------
	.section	.nv.constant0._Z13matrixAddColsPfS_S_i,"a",@progbits
	.sectionflags	@""
	.align	4
.nv.constant0._Z13matrixAddColsPfS_S_i:
	.zero		924


//--------------------- .nv.constant0._Z13matrixAddRowsPfS_S_i --------------------------
	.section	.nv.constant0._Z13matrixAddRowsPfS_S_i,"a",@progbits
	.sectionflags	@""
	.align	4
.nv.constant0._Z13matrixAddRowsPfS_S_i:
	.zero		924


//--------------------- .nv.constant0._Z17matrixAddElementsPfS_S_i --------------------------
	.section	.nv.constant0._Z17matrixAddElementsPfS_S_i,"a",@progbits
	.sectionflags	@""
	.align	4
.nv.constant0._Z17matrixAddElementsPfS_S_i:
	.zero		924


//--------------------- SYMBOLS --------------------------

	.type		.nv.reservedSmem.offset0,@object
	.size		.nv.reservedSmem.offset0,0x4
